	.headerflags	@"EF_CUDA_TEXMODE_UNIFIED EF_CUDA_64BIT_ADDRESS EF_CUDA_ACCELERATORS EF_CUDA_SM90 EF_CUDA_VIRTUAL_SM(EF_CUDA_SM90)"
	.elftype	@"ET_EXEC"


//--------------------- .nv.info                  --------------------------
	.section	.nv.info,"",@"SHT_CUDA_INFO"
	.align	4


	//----- nvinfo : EIATTR_REGCOUNT
	.align		4
        /*0000*/ 	.byte	0x04, 0x2f
        /*0002*/ 	.short	(.L_1 - .L_0)
	.align		4
.L_0:
        /*0004*/ 	.word	index@(triton_poi_fused__unsafe_index_add_convolution_mul_sub_5)
        /*0008*/ 	.word	0x00000048


	//----- nvinfo : EIATTR_MIN_STACK_SIZE
	.align		4
.L_1:
        /*000c*/ 	.byte	0x04, 0x12
        /*000e*/ 	.short	(.L_3 - .L_2)
	.align		4
.L_2:
        /*0010*/ 	.word	index@(triton_poi_fused__unsafe_index_add_convolution_mul_sub_5)
        /*0014*/ 	.word	0x00000000


	//----- nvinfo : EIATTR_FRAME_SIZE
	.align		4
.L_3:
        /*0018*/ 	.byte	0x04, 0x11
        /*001a*/ 	.short	(.L_5 - .L_4)
	.align		4
.L_4:
        /*001c*/ 	.word	index@(triton_poi_fused__unsafe_index_add_convolution_mul_sub_5)
        /*0020*/ 	.word	0x00000000


	//----- nvinfo : EIATTR_MIN_STACK_SIZE
	.align		4
.L_5:
        /*0024*/ 	.byte	0x04, 0x12
        /*0026*/ 	.short	(.L_7 - .L_6)
	.align		4
.L_6:
        /*0028*/ 	.word	index@(triton_poi_fused__unsafe_index_add_convolution_mul_sub_5)
        /*002c*/ 	.word	0x00000000
.L_7:


//--------------------- .nv.info.triton_poi_fused__unsafe_index_add_convolution_mul_sub_5 --------------------------
	.section	.nv.info.triton_poi_fused__unsafe_index_add_convolution_mul_sub_5,"",@"SHT_CUDA_INFO"
	.sectionflags	@""
	.align	4


	//----- nvinfo : EIATTR_CUDA_API_VERSION
	.align		4
        /*0000*/ 	.byte	0x04, 0x37
        /*0002*/ 	.short	(.L_9 - .L_8)
.L_8:
        /*0004*/ 	.word	0x0000007c


	//----- nvinfo : EIATTR_KPARAM_INFO
	.align		4
.L_9:
        /*0008*/ 	.byte	0x04, 0x17
        /*000a*/ 	.short	(.L_11 - .L_10)
.L_10:
        /*000c*/ 	.word	0x00000000
        /*0010*/ 	.short	0x0012
        /*0012*/ 	.short	0x0090
        /*0014*/ 	.byte	0x00, 0xf0, 0x11, 0x00


	//----- nvinfo : EIATTR_KPARAM_INFO
	.align		4
.L_11:
        /*0018*/ 	.byte	0x04, 0x17
        /*001a*/ 	.short	(.L_13 - .L_12)
.L_12:
        /*001c*/ 	.word	0x00000000
        /*0020*/ 	.short	0x0011
        /*0022*/ 	.short	0x0088
        /*0024*/ 	.byte	0x00, 0xf4, 0x21, 0x00


	//----- nvinfo : EIATTR_KPARAM_INFO
	.align		4
.L_13:
        /*0028*/ 	.byte	0x04, 0x17
        /*002a*/ 	.short	(.L_15 - .L_14)
.L_14:
        /*002c*/ 	.word	0x00000000
        /*0030*/ 	.short	0x0010
        /*0032*/ 	.short	0x0080
        /*0034*/ 	.byte	0x00, 0xf4, 0x21, 0x00


	//----- nvinfo : EIATTR_KPARAM_INFO
	.align		4
.L_15:
        /*0038*/ 	.byte	0x04, 0x17
        /*003a*/ 	.short	(.L_17 - .L_16)
.L_16:
        /*003c*/ 	.word	0x00000000
        /*0040*/ 	.short	0x000f
        /*0042*/ 	.short	0x0078
        /*0044*/ 	.byte	0x00, 0xf4, 0x21, 0x00


	//----- nvinfo : EIATTR_KPARAM_INFO
	.align		4
.L_17:
        /*0048*/ 	.byte	0x04, 0x17
        /*004a*/ 	.short	(.L_19 - .L_18)
.L_18:
        /*004c*/ 	.word	0x00000000
        /*0050*/ 	.short	0x000e
        /*0052*/ 	.short	0x0070
        /*0054*/ 	.byte	0x00, 0xf4, 0x21, 0x00


	//----- nvinfo : EIATTR_KPARAM_INFO
	.align		4
.L_19:
        /*0058*/ 	.byte	0x04, 0x17
        /*005a*/ 	.short	(.L_21 - .L_20)
.L_20:
        /*005c*/ 	.word	0x00000000
        /*0060*/ 	.short	0x000d
        /*0062*/ 	.short	0x0068
        /*0064*/ 	.byte	0x00, 0xf4, 0x21, 0x00


	//----- nvinfo : EIATTR_KPARAM_INFO
	.align		4
.L_21:
        /*0068*/ 	.byte	0x04, 0x17
        /*006a*/ 	.short	(.L_23 - .L_22)
.L_22:
        /*006c*/ 	.word	0x00000000
        /*0070*/ 	.short	0x000c
        /*0072*/ 	.short	0x0060
        /*0074*/ 	.byte	0x00, 0xf4, 0x21, 0x00


	//----- nvinfo : EIATTR_KPARAM_INFO
	.align		4
.L_23:
        /*0078*/ 	.byte	0x04, 0x17
        /*007a*/ 	.short	(.L_25 - .L_24)
.L_24:
        /*007c*/ 	.word	0x00000000
        /*0080*/ 	.short	0x000b
        /*0082*/ 	.short	0x0058
        /*0084*/ 	.byte	0x00, 0xf4, 0x21, 0x00


	//----- nvinfo : EIATTR_KPARAM_INFO
	.align		4
.L_25:
        /*0088*/ 	.byte	0x04, 0x17
        /*008a*/ 	.short	(.L_27 - .L_26)
.L_26:
        /*008c*/ 	.word	0x00000000
        /*0090*/ 	.short	0x000a
        /*0092*/ 	.short	0x0050
        /*0094*/ 	.byte	0x00, 0xf4, 0x21, 0x00


	//----- nvinfo : EIATTR_KPARAM_INFO
	.align		4
.L_27:
        /*0098*/ 	.byte	0x04, 0x17
        /*009a*/ 	.short	(.L_29 - .L_28)
.L_28:
        /*009c*/ 	.word	0x00000000
        /*00a0*/ 	.short	0x0009
        /*00a2*/ 	.short	0x0048
        /*00a4*/ 	.byte	0x00, 0xf4, 0x21, 0x00


	//----- nvinfo : EIATTR_KPARAM_INFO
	.align		4
.L_29:
        /*00a8*/ 	.byte	0x04, 0x17
        /*00aa*/ 	.short	(.L_31 - .L_30)
.L_30:
        /*00ac*/ 	.word	0x00000000
        /*00b0*/ 	.short	0x0008
        /*00b2*/ 	.short	0x0040
        /*00b4*/ 	.byte	0x00, 0xf4, 0x21, 0x00


	//----- nvinfo : EIATTR_KPARAM_INFO
	.align		4
.L_31:
        /*00b8*/ 	.byte	0x04, 0x17
        /*00ba*/ 	.short	(.L_33 - .L_32)
.L_32:
        /*00bc*/ 	.word	0x00000000
        /*00c0*/ 	.short	0x0007
        /*00c2*/ 	.short	0x0038
        /*00c4*/ 	.byte	0x00, 0xf4, 0x21, 0x00


	//----- nvinfo : EIATTR_KPARAM_INFO
	.align		4
.L_33:
        /*00c8*/ 	.byte	0x04, 0x17
        /*00ca*/ 	.short	(.L_35 - .L_34)
.L_34:
        /*00cc*/ 	.word	0x00000000
        /*00d0*/ 	.short	0x0006
        /*00d2*/ 	.short	0x0030
        /*00d4*/ 	.byte	0x00, 0xf4, 0x21, 0x00


	//----- nvinfo : EIATTR_KPARAM_INFO
	.align		4
.L_35:
        /*00d8*/ 	.byte	0x04, 0x17
        /*00da*/ 	.short	(.L_37 - .L_36)
.L_36:
        /*00dc*/ 	.word	0x00000000
        /*00e0*/ 	.short	0x0005
        /*00e2*/ 	.short	0x0028
        /*00e4*/ 	.byte	0x00, 0xf4, 0x21, 0x00


	//----- nvinfo : EIATTR_KPARAM_INFO
	.align		4
.L_37:
        /*00e8*/ 	.byte	0x04, 0x17
        /*00ea*/ 	.short	(.L_39 - .L_38)
.L_38:
        /*00ec*/ 	.word	0x00000000
        /*00f0*/ 	.short	0x0004
        /*00f2*/ 	.short	0x0020
        /*00f4*/ 	.byte	0x00, 0xf4, 0x21, 0x00


	//----- nvinfo : EIATTR_KPARAM_INFO
	.align		4
.L_39:
        /*00f8*/ 	.byte	0x04, 0x17
        /*00fa*/ 	.short	(.L_41 - .L_40)
.L_40:
        /*00fc*/ 	.word	0x00000000
        /*0100*/ 	.short	0x0003
        /*0102*/ 	.short	0x0018
        /*0104*/ 	.byte	0x00, 0xf4, 0x21, 0x00


	//----- nvinfo : EIATTR_KPARAM_INFO
	.align		4
.L_41:
        /*0108*/ 	.byte	0x04, 0x17
        /*010a*/ 	.short	(.L_43 - .L_42)
.L_42:
        /*010c*/ 	.word	0x00000000
        /*0110*/ 	.short	0x0002
        /*0112*/ 	.short	0x0010
        /*0114*/ 	.byte	0x00, 0xf4, 0x21, 0x00


	//----- nvinfo : EIATTR_KPARAM_INFO
	.align		4
.L_43:
        /*0118*/ 	.byte	0x04, 0x17
        /*011a*/ 	.short	(.L_45 - .L_44)
.L_44:
        /*011c*/ 	.word	0x00000000
        /*0120*/ 	.short	0x0001
        /*0122*/ 	.short	0x0008
        /*0124*/ 	.byte	0x00, 0xf4, 0x21, 0x00


	//----- nvinfo : EIATTR_KPARAM_INFO
	.align		4
.L_45:
        /*0128*/ 	.byte	0x04, 0x17
        /*012a*/ 	.short	(.L_47 - .L_46)
.L_46:
        /*012c*/ 	.word	0x00000000
        /*0130*/ 	.short	0x0000
        /*0132*/ 	.short	0x0000
        /*0134*/ 	.byte	0x00, 0xf4, 0x21, 0x00


	//----- nvinfo : EIATTR_SPARSE_MMA_MASK
	.align		4
.L_47:
        /*0138*/ 	.byte	0x03, 0x50
        /*013a*/ 	.short	0x0000


	//----- nvinfo : EIATTR_MAXREG_COUNT
	.align		4
        /*013c*/ 	.byte	0x03, 0x1b
        /*013e*/ 	.short	0x00ff


	//----- nvinfo : EIATTR_EXIT_INSTR_OFFSETS
	.align		4
        /*0140*/ 	.byte	0x04, 0x1c
        /*0142*/ 	.short	(.L_49 - .L_48)


	//   ....[0]....
.L_48:
        /*0144*/ 	.word	0x00003370


	//----- nvinfo : EIATTR_REQNTID
	.align		4
.L_49:
        /*0148*/ 	.byte	0x04, 0x10
        /*014a*/ 	.short	(.L_51 - .L_50)
.L_50:
        /*014c*/ 	.word	0x00000080
        /*0150*/ 	.word	0x00000001
        /*0154*/ 	.word	0x00000001


	//----- nvinfo : EIATTR_CBANK_PARAM_SIZE
	.align		4
.L_51:
        /*0158*/ 	.byte	0x03, 0x19
        /*015a*/ 	.short	0x0094


	//----- nvinfo : EIATTR_PARAM_CBANK
	.align		4
        /*015c*/ 	.byte	0x04, 0x0a
        /*015e*/ 	.short	(.L_53 - .L_52)
	.align		4
.L_52:
        /*0160*/ 	.word	index@(.nv.constant0.triton_poi_fused__unsafe_index_add_convolution_mul_sub_5)
        /*0164*/ 	.short	0x0210
        /*0166*/ 	.short	0x0094


	//----- nvinfo : EIATTR_SW_WAR
	.align		4
.L_53:
        /*0168*/ 	.byte	0x04, 0x36
        /*016a*/ 	.short	(.L_55 - .L_54)
.L_54:
        /*016c*/ 	.word	0x00000008
.L_55:


//--------------------- .nv.callgraph             --------------------------
	.section	.nv.callgraph,"",@"SHT_CUDA_CALLGRAPH"
	.align	4
	.sectionentsize	8
	.align		4
        /*0000*/ 	.word	0x00000000
	.align		4
        /*0004*/ 	.word	0xffffffff
	.align		4
        /*0008*/ 	.word	0x00000000
	.align		4
        /*000c*/ 	.word	0xfffffffe
	.align		4
        /*0010*/ 	.word	0x00000000
	.align		4
        /*0014*/ 	.word	0xfffffffd
	.align		4
        /*0018*/ 	.word	0x00000000
	.align		4
        /*001c*/ 	.word	0xfffffffc


//--------------------- .text.triton_poi_fused__unsafe_index_add_convolution_mul_sub_5 --------------------------
	.section	.text.triton_poi_fused__unsafe_index_add_convolution_mul_sub_5,"ax",@progbits
	.align	128
        .global         triton_poi_fused__unsafe_index_add_convolution_mul_sub_5
        .type           triton_poi_fused__unsafe_index_add_convolution_mul_sub_5,@function
        .size           triton_poi_fused__unsafe_index_add_convolution_mul_sub_5,(.L_x_1 - triton_poi_fused__unsafe_index_add_convolution_mul_sub_5)
        .other          triton_poi_fused__unsafe_index_add_convolution_mul_sub_5,@"STO_CUDA_ENTRY STV_DEFAULT"
triton_poi_fused__unsafe_index_add_convolution_mul_sub_5:
.text.triton_poi_fused__unsafe_index_add_convolution_mul_sub_5:
[----:B------:R-:W-:Y:S01]  /*0000*/  LDC R1, c[0x0][0x28] ;  /* 0x00000a00ff017b82 */ /* 0x000fe20000000800 */
[----:B------:R-:W1:Y:S07]  /*0010*/  S2R R0, SR_TID.X ;  /* 0x0000000000007919 */ /* 0x000e6e0000002100 */
[----:B------:R-:W2:Y:S01]  /*0020*/  LDC.64 R24, c[0x0][0x210] ;  /* 0x00008400ff187b82 */ /* 0x000ea20000000a00 */
[----:B------:R-:W-:Y:S01]  /*0030*/  ULDC.64 UR4, c[0x0][0x208] ;  /* 0x0000820000047ab9 */ /* 0x000fe20000000a00 */
[----:B------:R-:W-:Y:S01]  /*0040*/  ULDC.64 UR6, c[0x0][0x220] ;  /* 0x0000880000067ab9 */ /* 0x000fe20000000a00 */
[----:B------:R-:W3:Y:S01]  /*0050*/  S2R R5, SR_CTAID.X ;  /* 0x0000000000057919 */ /* 0x000ee20000002500 */
[----:B------:R-:W-:Y:S01]  /*0060*/  ULDC.64 UR8, c[0x0][0x250] ;  /* 0x0000940000087ab9 */ /* 0x000fe20000000a00 */
[----:B------:R-:W-:-:S03]  /*0070*/  ULDC.64 UR10, c[0x0][0x260] ;  /* 0x00009800000a7ab9 */ /* 0x000fc60000000a00 */
[----:B------:R-:W4:Y:S08]  /*0080*/  LDC.64 R28, c[0x0][0x240] ;  /* 0x00009000ff1c7b82 */ /* 0x000f300000000a00 */
[----:B------:R-:W5:Y:S08]  /*0090*/  LDC.64 R54, c[0x0][0x218] ;  /* 0x00008600ff367b82 */ /* 0x000f700000000a00 */
[----:B------:R-:W2:Y:S01]  /*00a0*/  LDC.64 R12, c[0x0][0x230] ;  /* 0x00008c00ff0c7b82 */ /* 0x000ea20000000a00 */
[----:B-1----:R-:W-:-:S07]  /*00b0*/  IMAD.SHL.U32 R0, R0, 0x4, RZ ;  /* 0x0000000400007824 */ /* 0x002fce00078e00ff */
[----:B------:R-:W1:Y:S01]  /*00c0*/  LDC.64 R32, c[0x0][0x228] ;  /* 0x00008a00ff207b82 */ /* 0x000e620000000a00 */
[----:B---3--:R-:W-:Y:S02]  /*00d0*/  SHF.R.S32.HI R14, RZ, 0x15, R5 ;  /* 0x00000015ff0e7819 */ /* 0x008fe40000011405 */
[----:B------:R-:W-:Y:S02]  /*00e0*/  LOP3.LUT R0, R0, 0x1fc, RZ, 0xc0, !PT ;  /* 0x000001fc00007812 */ /* 0x000fe400078ec0ff */
[----:B------:R-:W-:-:S03]  /*00f0*/  SGXT R14, R14, 0x1 ;  /* 0x000000010e0e781a */ /* 0x000fc60000000200 */
[----:B------:R-:W-:-:S05]  /*0100*/  IMAD R0, R5, 0x400, R0 ;  /* 0x0000040005007824 */ /* 0x000fca00078e0200 */
[----:B------:R-:W-:-:S04]  /*0110*/  SHF.R.S32.HI R3, RZ, 0x1f, R0 ;  /* 0x0000001fff037819 */ /* 0x000fc80000011400 */
[----:B------:R-:W-:-:S04]  /*0120*/  LEA.HI R2, R3, R0, RZ, 0x6 ;  /* 0x0000000003027211 */ /* 0x000fc800078f30ff */
[----:B------:R-:W-:-:S04]  /*0130*/  SHF.R.S32.HI R27, RZ, 0x6, R2 ;  /* 0x00000006ff1b7819 */ /* 0x000fc80000011402 */
[----:B------:R-:W-:-:S04]  /*0140*/  LEA.HI R3, R27, R27, RZ, 0x6 ;  /* 0x0000001b1b037211 */ /* 0x000fc800078f30ff */
[----:B------:R-:W-:Y:S01]  /*0150*/  LOP3.LUT R4, R3, 0xffffffc0, RZ, 0xc0, !PT ;  /* 0xffffffc003047812 */ /* 0x000fe200078ec0ff */
[----:B------:R-:W-:-:S04]  /*0160*/  VIADD R3, R0, 0x200 ;  /* 0x0000020000037836 */ /* 0x000fc80000000000 */
[----:B------:R-:W-:Y:S01]  /*0170*/  IMAD.IADD R27, R27, 0x1, -R4 ;  /* 0x000000011b1b7824 */ /* 0x000fe200078e0a04 */
[----:B------:R-:W-:-:S03]  /*0180*/  LEA.HI R4, R14, R3, RZ, 0x6 ;  /* 0x000000030e047211 */ /* 0x000fc600078f30ff */
[----:B--2---:R-:W-:Y:S01]  /*0190*/  IMAD.WIDE R18, R27, 0x8, R24 ;  /* 0x000000081b127825 */ /* 0x004fe200078e0218 */
[----:B------:R-:W-:-:S04]  /*01a0*/  SHF.R.S32.HI R4, RZ, 0x6, R4 ;  /* 0x00000006ff047819 */ /* 0x000fc80000011404 */
[----:B------:R-:W-:Y:S01]  /*01b0*/  LEA.HI R5, R4, R4, RZ, 0x6 ;  /* 0x0000000404057211 */ /* 0x000fe200078f30ff */
[----:B------:R-:W2:Y:S01]  /*01c0*/  LDG.E.EL.64 R18, desc[UR4][R18.64] ;  /* 0x0000000412127981 */ /* 0x000ea2000c2e1b00 */
[----:B----4-:R-:W-:Y:S02]  /*01d0*/  IMAD.WIDE R20, R27, 0x8, R28 ;  /* 0x000000081b147825 */ /* 0x010fe400078e021c */
[----:B------:R-:W-:Y:S02]  /*01e0*/  LOP3.LUT R5, R5, 0xffffffc0, RZ, 0xc0, !PT ;  /* 0xffffffc005057812 */ /* 0x000fe400078ec0ff */
[----:B------:R-:W-:Y:S02]  /*01f0*/  LOP3.LUT R17, R2, 0xffffffc0, RZ, 0xc0, !PT ;  /* 0xffffffc002117812 */ /* 0x000fe400078ec0ff */
[----:B------:R-:W3:Y:S01]  /*0200*/  LDG.E.EL.64 R20, desc[UR4][R20.64] ;  /* 0x0000000414147981 */ /* 0x000ee2000c2e1b00 */
[----:B------:R-:W-:-:S04]  /*0210*/  IMAD.IADD R31, R4, 0x1, -R5 ;  /* 0x00000001041f7824 */ /* 0x000fc800078e0a05 */
[----:B------:R-:W-:-:S04]  /*0220*/  IMAD.WIDE R24, R31, 0x8, R24 ;  /* 0x000000081f187825 */ /* 0x000fc800078e0218 */
[----:B------:R-:W-:Y:S02]  /*0230*/  IMAD.WIDE R28, R31, 0x8, R28 ;  /* 0x000000081f1c7825 */ /* 0x000fe400078e021c */
[----:B------:R-:W4:Y:S04]  /*0240*/  LDG.E.EL.64 R24, desc[UR4][R24.64] ;  /* 0x0000000418187981 */ /* 0x000f28000c2e1b00 */
[----:B------:R-:W4:Y:S01]  /*0250*/  LDG.E.EL.64 R28, desc[UR4][R28.64] ;  /* 0x000000041c1c7981 */ /* 0x000f22000c2e1b00 */
[----:B------:R-:W-:-:S04]  /*0260*/  IMAD.IADD R17, R0, 0x1, -R17 ;  /* 0x0000000100117824 */ /* 0x000fc800078e0a11 */
[----:B-----5:R-:W-:-:S06]  /*0270*/  IMAD.WIDE R8, R17, 0x8, R54 ;  /* 0x0000000811087825 */ /* 0x020fcc00078e0236 */
[----:B------:R-:W5:Y:S01]  /*0280*/  LDG.E.EL.128 R8, desc[UR4][R8.64] ;  /* 0x0000000408087981 */ /* 0x000f62000c2e1d00 */
[----:B0-----:R-:W-:-:S06]  /*0290*/  IMAD.WIDE R4, R17, 0x8, R12 ;  /* 0x0000000811047825 */ /* 0x001fcc00078e020c */
[----:B------:R-:W5:Y:S01]  /*02a0*/  LDG.E.EL.128 R4, desc[UR4][R4.64] ;  /* 0x0000000404047981 */ /* 0x000f62000c2e1d00 */
[C---:B------:R-:W-:Y:S02]  /*02b0*/  LEA.HI R15, R14.reuse, R3, RZ, 0xc ;  /* 0x000000030e0f7211 */ /* 0x040fe400078f60ff */
[----:B------:R-:W-:Y:S02]  /*02c0*/  LEA.HI R2, R14, R0, RZ, 0xc ;  /* 0x000000000e027211 */ /* 0x000fe400078f60ff */
[----:B------:R-:W-:Y:S02]  /*02d0*/  SHF.R.S32.HI R3, RZ, 0xc, R15 ;  /* 0x0000000cff037819 */ /* 0x000fe4000001140f */
[----:B------:R-:W-:Y:S02]  /*02e0*/  SHF.R.S32.HI R41, RZ, 0xc, R2 ;  /* 0x0000000cff297819 */ /* 0x000fe40000011402 */
[----:B------:R-:W-:Y:S02]  /*02f0*/  LEA.HI R22, R3, R3, RZ, 0x7 ;  /* 0x0000000303167211 */ /* 0x000fe400078f38ff */
[----:B------:R-:W-:-:S02]  /*0300*/  LEA.HI R16, R41, R41, RZ, 0x7 ;  /* 0x0000002929107211 */ /* 0x000fc400078f38ff */
[----:B------:R-:W-:Y:S02]  /*0310*/  LOP3.LUT R22, R22, 0xffffff80, RZ, 0xc0, !PT ;  /* 0xffffff8016167812 */ /* 0x000fe400078ec0ff */
[----:B------:R-:W-:Y:S02]  /*0320*/  LOP3.LUT R2, R2, 0xfffff000, RZ, 0xc0, !PT ;  /* 0xfffff00002027812 */ /* 0x000fe400078ec0ff */
[----:B------:R-:W-:Y:S02]  /*0330*/  LOP3.LUT R16, R16, 0xffffff80, RZ, 0xc0, !PT ;  /* 0xffffff8010107812 */ /* 0x000fe400078ec0ff */
[----:B------:R-:W-:Y:S02]  /*0340*/  IADD3 R3, R3, -R22, RZ ;  /* 0x8000001603037210 */ /* 0x000fe40007ffe0ff */
[----:B------:R-:W-:Y:S01]  /*0350*/  LOP3.LUT R15, R15, 0xfffff000, RZ, 0xc0, !PT ;  /* 0xfffff0000f0f7812 */ /* 0x000fe200078ec0ff */
[----:B------:R-:W-:-:S03]  /*0360*/  IMAD.IADD R41, R41, 0x1, -R16 ;  /* 0x0000000129297824 */ /* 0x000fc600078e0a10 */
[----:B------:R-:W-:Y:S02]  /*0370*/  SHF.R.S32.HI R45, RZ, 0x1f, R15 ;  /* 0x0000001fff2d7819 */ /* 0x000fe4000001140f */
[----:B--2---:R-:W-:-:S04]  /*0380*/  SHF.R.U32.HI R23, RZ, 0x19, R19 ;  /* 0x00000019ff177819 */ /* 0x004fc80000011613 */
[----:B------:R-:W-:-:S04]  /*0390*/  LOP3.LUT R23, R23, 0x40, RZ, 0xc0, !PT ;  /* 0x0000004017177812 */ /* 0x000fc800078ec0ff */
[----:B------:R-:W-:Y:S02]  /*03a0*/  IADD3 R26, P0, R18, R23, RZ ;  /* 0x00000017121a7210 */ /* 0x000fe40007f1e0ff */
[----:B---3--:R-:W-:-:S03]  /*03b0*/  SHF.R.U32.HI R35, RZ, 0x19, R21 ;  /* 0x00000019ff237819 */ /* 0x008fc60000011615 */
[----:B------:R-:W-:Y:S01]  /*03c0*/  IMAD.X R18, RZ, RZ, R19, P0 ;  /* 0x000000ffff127224 */ /* 0x000fe200000e0613 */
[----:B------:R-:W-:Y:S02]  /*03d0*/  LOP3.LUT R35, R35, 0x40, RZ, 0xc0, !PT ;  /* 0x0000004023237812 */ /* 0x000fe400078ec0ff */
[----:B----4-:R-:W-:Y:S02]  /*03e0*/  SHF.R.U32.HI R37, RZ, 0x19, R25 ;  /* 0x00000019ff257819 */ /* 0x010fe40000011619 */
[----:B------:R-:W-:Y:S02]  /*03f0*/  SHF.R.U32.HI R19, RZ, 0x19, R29 ;  /* 0x00000019ff137819 */ /* 0x000fe4000001161d */
[----:B------:R-:W-:Y:S02]  /*0400*/  LOP3.LUT R37, R37, 0x40, RZ, 0xc0, !PT ;  /* 0x0000004025257812 */ /* 0x000fe400078ec0ff */
[----:B------:R-:W-:Y:S02]  /*0410*/  SHF.R.S32.HI R23, RZ, 0x1f, R2 ;  /* 0x0000001fff177819 */ /* 0x000fe40000011402 */
[----:B------:R-:W-:-:S02]  /*0420*/  LEA R22, P1, R26, R2, 0x6 ;  /* 0x000000021a167211 */ /* 0x000fc400078230ff */
[----:B------:R-:W-:Y:S02]  /*0430*/  LOP3.LUT R19, R19, 0x40, RZ, 0xc0, !PT ;  /* 0x0000004013137812 */ /* 0x000fe400078ec0ff */
[----:B------:R-:W-:Y:S02]  /*0440*/  IADD3 R20, P2, R20, R35, RZ ;  /* 0x0000002314147210 */ /* 0x000fe40007f5e0ff */
[----:B------:R-:W-:Y:S02]  /*0450*/  IADD3 R34, P0, R24, R37, RZ ;  /* 0x0000002518227210 */ /* 0x000fe40007f1e0ff */
[----:B------:R-:W-:Y:S01]  /*0460*/  LEA.HI.X R26, R26, R23, R18, 0x6, P1 ;  /* 0x000000171a1a7211 */ /* 0x000fe200008f3412 */
[----:B------:R-:W-:Y:S01]  /*0470*/  IMAD.X R21, RZ, RZ, R21, P2 ;  /* 0x000000ffff157224 */ /* 0x000fe200010e0615 */
[----:B------:R-:W-:Y:S01]  /*0480*/  IADD3 R16, P1, R28, R19, RZ ;  /* 0x000000131c107210 */ /* 0x000fe20007f3e0ff */
[----:B------:R-:W-:Y:S01]  /*0490*/  IMAD.X R24, RZ, RZ, R25, P0 ;  /* 0x000000ffff187224 */ /* 0x000fe200000e0619 */
[-C--:B------:R-:W-:Y:S01]  /*04a0*/  LEA R42, P0, R34, R15.reuse, 0x6 ;  /* 0x0000000f222a7211 */ /* 0x080fe200078030ff */
[----:B------:R-:W0:Y:S01]  /*04b0*/  LDC.64 R18, c[0x0][0x258] ;  /* 0x00009600ff127b82 */ /* 0x000e220000000a00 */
[----:B------:R-:W-:-:S02]  /*04c0*/  LEA R43, P2, R16, R15, 0x6 ;  /* 0x0000000f102b7211 */ /* 0x000fc400078430ff */
[----:B-----5:R-:W-:-:S04]  /*04d0*/  SHF.R.U32.HI R15, RZ, 0x19, R9 ;  /* 0x00000019ff0f7819 */ /* 0x020fc80000011609 */
[----:B------:R-:W-:Y:S01]  /*04e0*/  LOP3.LUT R15, R15, 0x40, RZ, 0xc0, !PT ;  /* 0x000000400f0f7812 */ /* 0x000fe200078ec0ff */
[----:B------:R-:W2:Y:S01]  /*04f0*/  LDC.64 R36, c[0x0][0x268] ;  /* 0x00009a00ff247b82 */ /* 0x000ea20000000a00 */
[----:B------:R-:W-:Y:S01]  /*0500*/  LEA.HI.X R34, R34, R45, R24, 0x6, P0 ;  /* 0x0000002d22227211 */ /* 0x000fe200000f3418 */
[----:B------:R-:W-:Y:S01]  /*0510*/  IMAD.X R28, RZ, RZ, R29, P1 ;  /* 0x000000ffff1c7224 */ /* 0x000fe200008e061d */
[----:B------:R-:W-:Y:S02]  /*0520*/  IADD3 R44, P0, R8, R15, RZ ;  /* 0x0000000f082c7210 */ /* 0x000fe40007f1e0ff */
[C---:B------:R-:W-:Y:S02]  /*0530*/  LEA R47, P1, R20.reuse, R2, 0x6 ;  /* 0x00000002142f7211 */ /* 0x040fe400078230ff */
[----:B------:R-:W-:Y:S01]  /*0540*/  SHF.R.U32.HI R25, RZ, 0x19, R5 ;  /* 0x00000019ff197819 */ /* 0x000fe20000011605 */
[----:B------:R-:W-:Y:S01]  /*0550*/  IMAD.X R15, RZ, RZ, R9, P0 ;  /* 0x000000ffff0f7224 */ /* 0x000fe200000e0609 */
[----:B------:R-:W-:-:S02]  /*0560*/  LEA.HI.X R23, R20, R23, R21, 0x6, P1 ;  /* 0x0000001714177211 */ /* 0x000fc400008f3415 */
[----:B------:R-:W-:Y:S02]  /*0570*/  LOP3.LUT R25, R25, 0x40, RZ, 0xc0, !PT ;  /* 0x0000004019197812 */ /* 0x000fe400078ec0ff */
[----:B------:R-:W-:Y:S02]  /*0580*/  IADD3 R8, P0, R47, R44, RZ ;  /* 0x0000002c2f087210 */ /* 0x000fe40007f1e0ff */
[----:B------:R-:W-:Y:S02]  /*0590*/  IADD3 R25, P1, R4, R25, RZ ;  /* 0x0000001904197210 */ /* 0x000fe40007f3e0ff */
[----:B------:R-:W-:Y:S01]  /*05a0*/  IADD3.X R9, R23, R15, RZ, P0, !PT ;  /* 0x0000000f17097210 */ /* 0x000fe200007fe4ff */
[----:B-1----:R-:W-:Y:S01]  /*05b0*/  IMAD.WIDE R20, R41, 0x4, R32 ;  /* 0x0000000429147825 */ /* 0x002fe200078e0220 */
[----:B------:R-:W-:Y:S02]  /*05c0*/  IADD3 R30, P0, R47, R25, RZ ;  /* 0x000000192f1e7210 */ /* 0x000fe40007f1e0ff */
[C---:B------:R-:W-:Y:S01]  /*05d0*/  SHF.L.U64.HI R9, R8.reuse, 0x2, R9 ;  /* 0x0000000208097819 */ /* 0x040fe20000010209 */
[----:B------:R-:W-:Y:S01]  /*05e0*/  IMAD.X R29, RZ, RZ, R5, P1 ;  /* 0x000000ffff1d7224 */ /* 0x000fe200008e0605 */
[----:B------:R1:W3:Y:S01]  /*05f0*/  LDG.E.EL R46, desc[UR4][R20.64] ;  /* 0x00000004142e7981 */ /* 0x0002e2000c2e1900 */
[----:B------:R-:W-:Y:S01]  /*0600*/  IMAD.SHL.U32 R8, R8, 0x4, RZ ;  /* 0x0000000408087824 */ /* 0x000fe200078e00ff */
[----:B------:R-:W4:Y:S01]  /*0610*/  LDC.64 R4, c[0x0][0x238] ;  /* 0x00008e00ff047b82 */ /* 0x000f220000000a00 */
[----:B-1----:R-:W-:-:S03]  /*0620*/  IMAD.X R21, R23, 0x1, R29, P0 ;  /* 0x0000000117157824 */ /* 0x002fc600000e061d */
[----:B------:R-:W-:-:S04]  /*0630*/  IADD3 R50, P0, R8, UR6, RZ ;  /* 0x0000000608327c10 */ /* 0x000fc8000ff1e0ff */
[----:B------:R-:W-:Y:S02]  /*0640*/  IADD3.X R51, R9, UR7, RZ, P0, !PT ;  /* 0x0000000709337c10 */ /* 0x000fe400087fe4ff */
[----:B------:R-:W-:Y:S01]  /*0650*/  IADD3 R20, P0, R22, R44, RZ ;  /* 0x0000002c16147210 */ /* 0x000fe20007f1e0ff */
[C---:B------:R-:W-:Y:S01]  /*0660*/  IMAD.SHL.U32 R58, R30.reuse, 0x4, RZ ;  /* 0x000000041e3a7824 */ /* 0x040fe200078e00ff */
[----:B------:R-:W-:Y:S01]  /*0670*/  SHF.L.U64.HI R30, R30, 0x2, R21 ;  /* 0x000000021e1e7819 */ /* 0x000fe20000010215 */
[----:B------:R-:W-:Y:S01]  /*0680*/  IMAD.WIDE R32, R3, 0x4, R32 ;  /* 0x0000000403207825 */ /* 0x000fe200078e0220 */
[----:B------:R-:W-:Y:S01]  /*0690*/  LEA.HI.X R45, R16, R45, R28, 0x6, P2 ;  /* 0x0000002d102d7211 */ /* 0x000fe200010f341c */
[----:B------:R-:W3:Y:S02]  /*06a0*/  LDG.E.EL R50, desc[UR4][R50.64] ;  /* 0x0000000432327981 */ /* 0x000ee4000c2e1900 */
[----:B------:R-:W-:Y:S01]  /*06b0*/  IMAD.X R21, R26, 0x1, R15, P0 ;  /* 0x000000011a157824 */ /* 0x000fe200000e060f */
[----:B------:R-:W-:Y:S01]  /*06c0*/  IADD3 R52, P1, R58, UR6, RZ ;  /* 0x000000063a347c10 */ /* 0x000fe2000ff3e0ff */
[----:B0-----:R-:W-:Y:S01]  /*06d0*/  IMAD.WIDE R48, R41, 0x4, R18 ;  /* 0x0000000429307825 */ /* 0x001fe200078e0212 */
[----:B------:R-:W-:Y:S01]  /*06e0*/  IADD3 R56, P0, R58, UR8, RZ ;  /* 0x000000083a387c10 */ /* 0x000fe2000ff1e0ff */
[----:B------:R0:W5:Y:S01]  /*06f0*/  LDG.E.EL R35, desc[UR4][R32.64] ;  /* 0x0000000420237981 */ /* 0x000162000c2e1900 */
[C---:B------:R-:W-:Y:S01]  /*0700*/  SHF.L.U64.HI R21, R20.reuse, 0x2, R21 ;  /* 0x0000000214157819 */ /* 0x040fe20000010215 */
[----:B------:R-:W-:Y:S01]  /*0710*/  IMAD.SHL.U32 R20, R20, 0x4, RZ ;  /* 0x0000000414147824 */ /* 0x000fe200078e00ff */
[----:B------:R-:W-:Y:S01]  /*0720*/  IADD3.X R53, R30, UR7, RZ, P1, !PT ;  /* 0x000000071e357c10 */ /* 0x000fe20008ffe4ff */
[----:B----4-:R-:W-:Y:S01]  /*0730*/  IMAD.WIDE R16, R17, 0x4, R4 ;  /* 0x0000000411107825 */ /* 0x010fe200078e0204 */
[----:B------:R-:W-:Y:S01]  /*0740*/  IADD3 R2, P1, R8, UR8, RZ ;  /* 0x0000000808027c10 */ /* 0x000fe2000ff3e0ff */
[----:B------:R-:W4:Y:S01]  /*0750*/  LDG.E.EL R48, desc[UR4][R48.64] ;  /* 0x0000000430307981 */ /* 0x000f22000c2e1900 */
[----:B------:R-:W-:Y:S01]  /*0760*/  IADD3.X R57, R30, UR9, RZ, P0, !PT ;  /* 0x000000091e397c10 */ /* 0x000fe200087fe4ff */
[----:B--2---:R-:W-:Y:S01]  /*0770*/  IMAD.WIDE R40, R41, 0x4, R36 ;  /* 0x0000000429287825 */ /* 0x004fe200078e0224 */
[----:B------:R-:W-:Y:S01]  /*0780*/  IADD3 R4, P0, R20, UR6, RZ ;  /* 0x0000000614047c10 */ /* 0x000fe2000ff1e0ff */
[----:B------:R-:W2:Y:S02]  /*0790*/  LDG.E.EL R52, desc[UR4][R52.64] ;  /* 0x0000000434347981 */ /* 0x000ea4000c2e1900 */
[C---:B------:R-:W-:Y:S01]  /*07a0*/  IMAD.WIDE R18, R3.reuse, 0x4, R18 ;  /* 0x0000000403127825 */ /* 0x040fe200078e0212 */
[----:B------:R-:W-:Y:S01]  /*07b0*/  IADD3.X R5, R21, UR7, RZ, P0, !PT ;  /* 0x0000000715057c10 */ /* 0x000fe200087fe4ff */
[----:B------:R-:W4:Y:S02]  /*07c0*/  LDG.E.EL R51, desc[UR4][R56.64] ;  /* 0x0000000438337981 */ /* 0x000f24000c2e1900 */
[----:B------:R-:W-:Y:S01]  /*07d0*/  IMAD.WIDE R36, R3, 0x4, R36 ;  /* 0x0000000403247825 */ /* 0x000fe200078e0224 */
[----:B------:R-:W-:Y:S01]  /*07e0*/  IADD3.X R3, R9, UR9, RZ, P1, !PT ;  /* 0x0000000909037c10 */ /* 0x000fe20008ffe4ff */
[----:B------:R1:W4:Y:S01]  /*07f0*/  LDG.E.EL R49, desc[UR4][R40.64] ;  /* 0x0000000428317981 */ /* 0x000322000c2e1900 */
[----:B0-----:R-:W-:-:S02]  /*0800*/  IADD3 R32, P1, R20, UR8, RZ ;  /* 0x0000000814207c10 */ /* 0x001fc4000ff3e0ff */
[----:B------:R-:W-:Y:S01]  /*0810*/  IADD3 R20, P0, R20, UR10, RZ ;  /* 0x0000000a14147c10 */ /* 0x000fe2000ff1e0ff */
[----:B------:R0:W4:Y:S01]  /*0820*/  LDG.E.EL R38, desc[UR4][R36.64] ;  /* 0x0000000424267981 */ /* 0x000122000c2e1900 */
[----:B------:R-:W-:Y:S02]  /*0830*/  IADD3.X R33, R21, UR9, RZ, P1, !PT ;  /* 0x0000000915217c10 */ /* 0x000fe40008ffe4ff */
[----:B------:R-:W-:Y:S01]  /*0840*/  IADD3.X R21, R21, UR11, RZ, P0, !PT ;  /* 0x0000000b15157c10 */ /* 0x000fe200087fe4ff */
[----:B------:R0:W4:Y:S01]  /*0850*/  LDG.E.EL R2, desc[UR4][R2.64] ;  /* 0x0000000402027981 */ /* 0x000122000c2e1900 */
[----:B------:R-:W-:Y:S02]  /*0860*/  IADD3 R8, P1, R8, UR10, RZ ;  /* 0x0000000a08087c10 */ /* 0x000fe4000ff3e0ff */
[----:B-1----:R-:W-:Y:S01]  /*0870*/  IADD3 R41, P0, R42, R44, RZ ;  /* 0x0000002c2a297210 */ /* 0x002fe20007f1e0ff */
[----:B------:R-:W4:Y:S01]  /*0880*/  LDG.E.EL R39, desc[UR4][R18.64] ;  /* 0x0000000412277981 */ /* 0x000f22000c2e1900 */
[----:B------:R-:W-:-:S02]  /*0890*/  IADD3.X R9, R9, UR11, RZ, P1, !PT ;  /* 0x0000000b09097c10 */ /* 0x000fc40008ffe4ff */
[----:B------:R-:W-:Y:S01]  /*08a0*/  IADD3 R44, P1, R43, R44, RZ ;  /* 0x0000002c2b2c7210 */ /* 0x000fe20007f3e0ff */
[----:B0-----:R-:W-:Y:S01]  /*08b0*/  IMAD.X R36, R34, 0x1, R15, P0 ;  /* 0x0000000122247824 */ /* 0x001fe200000e060f */
[----:B------:R-:W-:Y:S01]  /*08c0*/  IADD3 R40, P0, R58, UR10, RZ ;  /* 0x0000000a3a287c10 */ /* 0x000fe2000ff1e0ff */
[C---:B------:R-:W-:Y:S01]  /*08d0*/  IMAD.SHL.U32 R58, R41.reuse, 0x4, RZ ;  /* 0x00000004293a7824 */ /* 0x040fe200078e00ff */
[----:B------:R-:W-:Y:S01]  /*08e0*/  IADD3.X R3, R45, R15, RZ, P1, !PT ;  /* 0x0000000f2d037210 */ /* 0x000fe20000ffe4ff */
[----:B------:R0:W4:Y:S01]  /*08f0*/  LDG.E.EL R28, desc[UR4][R32.64] ;  /* 0x00000004201c7981 */ /* 0x000122000c2e1900 */
[----:B------:R-:W-:Y:S02]  /*0900*/  SHF.L.U64.HI R15, R41, 0x2, R36 ;  /* 0x00000002290f7819 */ /* 0x000fe40000010224 */
[----:B------:R-:W-:Y:S01]  /*0910*/  IADD3.X R41, R30, UR11, RZ, P0, !PT ;  /* 0x0000000b1e297c10 */ /* 0x000fe200087fe4ff */
[----:B------:R-:W4:Y:S01]  /*0920*/  LDG.E.EL.128 R16, desc[UR4][R16.64] ;  /* 0x0000000410107981 */ /* 0x000f22000c2e1d00 */
[----:B------:R-:W-:Y:S01]  /*0930*/  IMAD.SHL.U32 R30, R44, 0x4, RZ ;  /* 0x000000042c1e7824 */ /* 0x000fe200078e00ff */
[----:B------:R-:W-:-:S02]  /*0940*/  IADD3 R57, P2, R43, R25, RZ ;  /* 0x000000192b397210 */ /* 0x000fc40007f5e0ff */
[----:B------:R1:W5:Y:S01]  /*0950*/  LDG.E.EL R24, desc[UR4][R20.64] ;  /* 0x0000000414187981 */ /* 0x000362000c2e1900 */
[----:B0-----:R-:W-:Y:S02]  /*0960*/  IADD3 R32, P0, R58, UR6, RZ ;  /* 0x000000063a207c10 */ /* 0x001fe4000ff1e0ff */
[----:B------:R-:W-:Y:S01]  /*0970*/  SHF.L.U64.HI R56, R44, 0x2, R3 ;  /* 0x000000022c387819 */ /* 0x000fe20000010203 */
[----:B------:R0:W5:Y:S01]  /*0980*/  LDG.E.EL R5, desc[UR4][R4.64] ;  /* 0x0000000404057981 */ /* 0x000162000c2e1900 */
[----:B------:R-:W-:Y:S01]  /*0990*/  IADD3.X R33, R15, UR7, RZ, P0, !PT ;  /* 0x000000070f217c10 */ /* 0x000fe200087fe4ff */
[----:B------:R-:W-:Y:S01]  /*09a0*/  IMAD.SHL.U32 R59, R57, 0x4, RZ ;  /* 0x00000004393b7824 */ /* 0x000fe200078e00ff */
[----:B------:R-:W-:Y:S01]  /*09b0*/  IADD3 R36, P1, R30, UR6, RZ ;  /* 0x000000061e247c10 */ /* 0x000fe2000ff3e0ff */
[----:B------:R0:W5:Y:S01]  /*09c0*/  LDG.E.EL R3, desc[UR4][R40.64] ;  /* 0x0000000428037981 */ /* 0x000162000c2e1900 */
[----:B-1----:R-:W-:-:S03]  /*09d0*/  IADD3 R20, P0, R30, UR8, RZ ;  /* 0x000000081e147c10 */ /* 0x002fc6000ff1e0ff */
[----:B------:R1:W5:Y:S01]  /*09e0*/  LDG.E.EL R53, desc[UR4][R8.64] ;  /* 0x0000000408357981 */ /* 0x000362000c2e1900 */
[----:B------:R-:W-:Y:S01]  /*09f0*/  IADD3.X R21, R56, UR9, RZ, P0, !PT ;  /* 0x0000000938157c10 */ /* 0x000fe200087fe4ff */
[----:B0-----:R-:W-:Y:S01]  /*0a00*/  IMAD.X R4, R45, 0x1, R29, P2 ;  /* 0x000000012d047824 */ /* 0x001fe200010e061d */
[----:B------:R-:W-:Y:S01]  /*0a10*/  IADD3.X R37, R56, UR7, RZ, P1, !PT ;  /* 0x0000000738257c10 */ /* 0x000fe20008ffe4ff */
[----:B------:R0:W5:Y:S01]  /*0a20*/  LDG.E.EL R32, desc[UR4][R32.64] ;  /* 0x0000000420207981 */ /* 0x000162000c2e1900 */
[----:B------:R-:W-:Y:S02]  /*0a30*/  IADD3 R40, P0, R25, R22, RZ ;  /* 0x0000001619287210 */ /* 0x000fe40007f1e0ff */
[----:B------:R-:W-:Y:S01]  /*0a40*/  SHF.L.U64.HI R57, R57, 0x2, R4 ;  /* 0x0000000239397819 */ /* 0x000fe20000010204 */
[----:B------:R0:W5:Y:S01]  /*0a50*/  LDG.E.EL R65, desc[UR4][R20.64] ;  /* 0x0000000414417981 */ /* 0x000162000c2e1900 */
[----:B-1----:R-:W-:Y:S01]  /*0a60*/  IADD3 R8, P1, R59, UR6, RZ ;  /* 0x000000063b087c10 */ /* 0x002fe2000ff3e0ff */
[----:B------:R-:W-:Y:S01]  /*0a70*/  IMAD.X R41, R29, 0x1, R26, P0 ;  /* 0x000000011d297824 */ /* 0x000fe200000e061a */
[----:B------:R-:W-:Y:S01]  /*0a80*/  IADD3 R66, P0, R59, UR8, RZ ;  /* 0x000000083b427c10 */ /* 0x000fe2000ff1e0ff */
[----:B------:R1:W5:Y:S01]  /*0a90*/  LDG.E.EL R4, desc[UR4][R36.64] ;  /* 0x0000000424047981 */ /* 0x000362000c2e1900 */
[----:B------:R-:W-:Y:S01]  /*0aa0*/  IADD3.X R9, R57, UR7, RZ, P1, !PT ;  /* 0x0000000739097c10 */ /* 0x000fe20008ffe4ff */
[----:B0-----:R-:W-:Y:S01]  /*0ab0*/  IMAD.SHL.U32 R33, R40, 0x4, RZ ;  /* 0x0000000428217824 */ /* 0x001fe200078e00ff */
[----:B------:R-:W-:-:S02]  /*0ac0*/  IADD3.X R67, R57, UR9, RZ, P0, !PT ;  /* 0x0000000939437c10 */ /* 0x000fc400087fe4ff */
[----:B------:R-:W-:Y:S01]  /*0ad0*/  IADD3 R20, P1, R30, UR10, RZ ;  /* 0x0000000a1e147c10 */ /* 0x000fe2000ff3e0ff */
[----:B------:R0:W5:Y:S01]  /*0ae0*/  LDG.E.EL R44, desc[UR4][R8.64] ;  /* 0x00000004082c7981 */ /* 0x000162000c2e1900 */
[----:B-1----:R-:W-:-:S03]  /*0af0*/  IADD3 R36, P0, R59, UR10, RZ ;  /* 0x0000000a3b247c10 */ /* 0x002fc6000ff1e0ff */
[----:B------:R-:W5:Y:S01]  /*0b00*/  LDG.E.EL R66, desc[UR4][R66.64] ;  /* 0x0000000442427981 */ /* 0x000f62000c2e1900 */
[----:B------:R-:W-:Y:S02]  /*0b10*/  IADD3.X R21, R56, UR11, RZ, P1, !PT ;  /* 0x0000000b38157c10 */ /* 0x000fe40008ffe4ff */
[----:B------:R-:W-:Y:S02]  /*0b20*/  SHF.L.U64.HI R30, R40, 0x2, R41 ;  /* 0x00000002281e7819 */ /* 0x000fe40000010229 */
[----:B------:R-:W-:Y:S01]  /*0b30*/  IADD3.X R37, R57, UR11, RZ, P0, !PT ;  /* 0x0000000b39257c10 */ /* 0x000fe200087fe4ff */
[----:B------:R-:W5:Y:S01]  /*0b40*/  LDG.E.EL R20, desc[UR4][R20.64] ;  /* 0x0000000414147981 */ /* 0x000f62000c2e1900 */
[----:B0-----:R-:W-:Y:S02]  /*0b50*/  IADD3 R8, P1, R33, UR6, RZ ;  /* 0x0000000621087c10 */ /* 0x001fe4000ff3e0ff */
[----:B------:R-:W-:Y:S01]  /*0b60*/  IADD3 R56, P0, R25, R42, RZ ;  /* 0x0000002a19387210 */ /* 0x000fe20007f1e0ff */
[----:B------:R0:W5:Y:S01]  /*0b70*/  LDG.E.EL R63, desc[UR4][R36.64] ;  /* 0x00000004243f7981 */ /* 0x000162000c2e1900 */
[----:B------:R-:W-:-:S02]  /*0b80*/  IADD3.X R9, R30, UR7, RZ, P1, !PT ;  /* 0x000000071e097c10 */ /* 0x000fc40008ffe4ff */
[----:B------:R-:W-:Y:S02]  /*0b90*/  IADD3.X R25, R29, R34, RZ, P0, !PT ;  /* 0x000000221d197210 */ /* 0x000fe400007fe4ff */
[----:B------:R-:W-:Y:S01]  /*0ba0*/  IADD3 R40, P0, R33, UR8, RZ ;  /* 0x0000000821287c10 */ /* 0x000fe2000ff1e0ff */
[----:B------:R1:W5:Y:S01]  /*0bb0*/  LDG.E.EL R64, desc[UR4][R8.64] ;  /* 0x0000000408407981 */ /* 0x000362000c2e1900 */
[C---:B------:R-:W-:Y:S02]  /*0bc0*/  IMAD.SHL.U32 R29, R56.reuse, 0x4, RZ ;  /* 0x00000004381d7824 */ /* 0x040fe400078e00ff */
[----:B------:R-:W-:Y:S02]  /*0bd0*/  IADD3.X R41, R30, UR9, RZ, P0, !PT ;  /* 0x000000091e297c10 */ /* 0x000fe400087fe4ff */
[----:B------:R-:W-:Y:S02]  /*0be0*/  SHF.L.U64.HI R25, R56, 0x2, R25 ;  /* 0x0000000238197819 */ /* 0x000fe40000010219 */
[----:B0-----:R-:W-:Y:S01]  /*0bf0*/  IADD3 R36, P1, R58, UR8, RZ ;  /* 0x000000083a247c10 */ /* 0x001fe2000ff3e0ff */
[----:B------:R0:W5:Y:S01]  /*0c00*/  LDG.E.EL R61, desc[UR4][R40.64] ;  /* 0x00000004283d7981 */ /* 0x000162000c2e1900 */
[----:B-1----:R-:W-:-:S04]  /*0c10*/  IADD3 R8, P2, R33, UR10, RZ ;  /* 0x0000000a21087c10 */ /* 0x002fc8000ff5e0ff */
[----:B------:R-:W-:Y:S02]  /*0c20*/  IADD3.X R9, R30, UR11, RZ, P2, !PT ;  /* 0x0000000b1e097c10 */ /* 0x000fe400097fe4ff */
[----:B0-----:R-:W-:-:S03]  /*0c30*/  IADD3 R40, P0, R29, UR6, RZ ;  /* 0x000000061d287c10 */ /* 0x001fc6000ff1e0ff */
[----:B------:R0:W5:Y:S01]  /*0c40*/  LDG.E.EL R62, desc[UR4][R8.64] ;  /* 0x00000004083e7981 */ /* 0x000162000c2e1900 */
[----:B------:R-:W-:Y:S02]  /*0c50*/  IADD3.X R37, R15, UR9, RZ, P1, !PT ;  /* 0x000000090f257c10 */ /* 0x000fe40008ffe4ff */
[----:B------:R-:W-:Y:S02]  /*0c60*/  IADD3.X R41, R25, UR7, RZ, P0, !PT ;  /* 0x0000000719297c10 */ /* 0x000fe400087fe4ff */
[----:B------:R-:W-:Y:S01]  /*0c70*/  IADD3 R56, P1, R29, UR8, RZ ;  /* 0x000000081d387c10 */ /* 0x000fe2000ff3e0ff */
[----:B------:R-:W5:Y:S01]  /*0c80*/  LDG.E.EL R36, desc[UR4][R36.64] ;  /* 0x0000000424247981 */ /* 0x000f62000c2e1900 */
[----:B------:R-:W-:Y:S02]  /*0c90*/  IADD3 R58, P0, R58, UR10, RZ ;  /* 0x0000000a3a3a7c10 */ /* 0x000fe4000ff1e0ff */
[----:B0-----:R-:W-:Y:S01]  /*0ca0*/  IADD3 R8, P2, R29, UR10, RZ ;  /* 0x0000000a1d087c10 */ /* 0x001fe2000ff5e0ff */
[----:B------:R0:W5:Y:S01]  /*0cb0*/  LDG.E.EL R40, desc[UR4][R40.64] ;  /* 0x0000000428287981 */ /* 0x000162000c2e1900 */
[----:B------:R-:W-:-:S02]  /*0cc0*/  IADD3.X R57, R25, UR9, RZ, P1, !PT ;  /* 0x0000000919397c10 */ /* 0x000fc40008ffe4ff */
[----:B------:R-:W-:Y:S02]  /*0cd0*/  IADD3.X R59, R15, UR11, RZ, P0, !PT ;  /* 0x0000000b0f3b7c10 */ /* 0x000fe400087fe4ff */
[----:B------:R-:W-:Y:S01]  /*0ce0*/  IADD3.X R9, R25, UR11, RZ, P2, !PT ;  /* 0x0000000b19097c10 */ /* 0x000fe200097fe4ff */
[----:B------:R-:W5:Y:S04]  /*0cf0*/  LDG.E.EL R56, desc[UR4][R56.64] ;  /* 0x0000000438387981 */ /* 0x000f68000c2e1900 */
[----:B------:R-:W5:Y:S04]  /*0d00*/  LDG.E.EL R58, desc[UR4][R58.64] ;  /* 0x000000043a3a7981 */ /* 0x000f68000c2e1900 */
[----:B------:R1:W5:Y:S01]  /*0d10*/  LDG.E.EL R59, desc[UR4][R8.64] ;  /* 0x00000004083b7981 */ /* 0x000362000c2e1900 */
[----:B------:R-:W-:-:S04]  /*0d20*/  SHF.R.U32.HI R15, RZ, 0x19, R11 ;  /* 0x00000019ff0f7819 */ /* 0x000fc8000001160b */
[----:B------:R-:W-:-:S04]  /*0d30*/  LOP3.LUT R15, R15, 0x40, RZ, 0xc0, !PT ;  /* 0x000000400f0f7812 */ /* 0x000fc800078ec0ff */
[----:B------:R-:W-:-:S05]  /*0d40*/  IADD3 R10, P0, R10, R15, RZ ;  /* 0x0000000f0a0a7210 */ /* 0x000fca0007f1e0ff */
[----:B------:R-:W-:Y:S01]  /*0d50*/  IMAD.X R11, RZ, RZ, R11, P0 ;  /* 0x000000ffff0b7224 */ /* 0x000fe200000e060b */
[----:B------:R-:W-:Y:S01]  /*0d60*/  IADD3 R29, P0, R22, R10, RZ ;  /* 0x0000000a161d7210 */ /* 0x000fe20007f1e0ff */
[----:B0-----:R-:W-:-:S04]  /*0d70*/  VIADD R41, R0, 0x2 ;  /* 0x0000000200297836 */ /* 0x001fc80000000000 */
[----:B------:R-:W-:Y:S02]  /*0d80*/  IMAD.X R60, R26, 0x1, R11, P0 ;  /* 0x000000011a3c7824 */ /* 0x000fe400000e060b */
[C---:B------:R-:W-:Y:S01]  /*0d90*/  IMAD.SHL.U32 R30, R29.reuse, 0x4, RZ ;  /* 0x000000041d1e7824 */ /* 0x040fe200078e00ff */
[----:B------:R-:W-:Y:S02]  /*0da0*/  LEA.HI R15, R14, R41, RZ, 0x6 ;  /* 0x000000290e0f7211 */ /* 0x000fe400078f30ff */
[----:B------:R-:W-:Y:S02]  /*0db0*/  SHF.L.U64.HI R29, R29, 0x2, R60 ;  /* 0x000000021d1d7819 */ /* 0x000fe4000001023c */
[----:B------:R-:W-:Y:S02]  /*0dc0*/  IADD3 R14, P0, R30, UR6, RZ ;  /* 0x000000061e0e7c10 */ /* 0x000fe4000ff1e0ff */
[----:B------:R-:W-:Y:S02]  /*0dd0*/  LOP3.LUT R60, R15, 0xffffffc0, RZ, 0xc0, !PT ;  /* 0xffffffc00f3c7812 */ /* 0x000fe400078ec0ff */
[----:B------:R-:W-:-:S02]  /*0de0*/  IADD3.X R15, R29, UR7, RZ, P0, !PT ;  /* 0x000000071d0f7c10 */ /* 0x000fc400087fe4ff */
[----:B-1----:R-:W-:Y:S02]  /*0df0*/  IADD3 R8, P1, R30, UR8, RZ ;  /* 0x000000081e087c10 */ /* 0x002fe4000ff3e0ff */
[----:B------:R-:W-:Y:S01]  /*0e00*/  IADD3 R33, P0, R42, R10, RZ ;  /* 0x0000000a2a217210 */ /* 0x000fe20007f1e0ff */
[----:B------:R-:W-:Y:S01]  /*0e10*/  IMAD.IADD R41, R41, 0x1, -R60 ;  /* 0x0000000129297824 */ /* 0x000fe200078e0a3c */
[----:B------:R-:W-:Y:S01]  /*0e20*/  IADD3.X R9, R29, UR9, RZ, P1, !PT ;  /* 0x000000091d097c10 */ /* 0x000fe20008ffe4ff */
[----:B------:R0:W5:Y:S01]  /*0e30*/  LDG.E.EL R21, desc[UR4][R14.64] ;  /* 0x000000040e157981 */ /* 0x000162000c2e1900 */
[----:B------:R-:W-:Y:S01]  /*0e40*/  IADD3.X R60, R34, R11, RZ, P0, !PT ;  /* 0x0000000b223c7210 */ /* 0x000fe200007fe4ff */
[----:B------:R-:W-:Y:S02]  /*0e50*/  IMAD.SHL.U32 R57, R33, 0x4, RZ ;  /* 0x0000000421397824 */ /* 0x000fe400078e00ff */
[----:B------:R1:W5:Y:S01]  /*0e60*/  LDG.E.EL R25, desc[UR4][R8.64] ;  /* 0x0000000408197981 */ /* 0x000362000c2e1900 */
[----:B0-----:R-:W-:-:S02]  /*0e70*/  IADD3 R14, P1, R30, UR10, RZ ;  /* 0x0000000a1e0e7c10 */ /* 0x001fc4000ff3e0ff */
[----:B------:R-:W-:Y:S02]  /*0e80*/  SHF.L.U64.HI R30, R33, 0x2, R60 ;  /* 0x00000002211e7819 */ /* 0x000fe4000001023c */
[----:B-1----:R-:W-:-:S04]  /*0e90*/  IADD3 R8, P0, R57, UR6, RZ ;  /* 0x0000000639087c10 */ /* 0x002fc8000ff1e0ff */
[----:B------:R-:W-:-:S05]  /*0ea0*/  IADD3.X R9, R30, UR7, RZ, P0, !PT ;  /* 0x000000071e097c10 */ /* 0x000fca00087fe4ff */
[----:B------:R0:W5:Y:S02]  /*0eb0*/  LDG.E.EL R33, desc[UR4][R8.64] ;  /* 0x0000000408217981 */ /* 0x000164000c2e1900 */
[----:B0-----:R-:W-:-:S04]  /*0ec0*/  IADD3 R8, P0, R57, UR8, RZ ;  /* 0x0000000839087c10 */ /* 0x001fc8000ff1e0ff */
[----:B------:R-:W-:-:S05]  /*0ed0*/  IADD3.X R9, R30, UR9, RZ, P0, !PT ;  /* 0x000000091e097c10 */ /* 0x000fca00087fe4ff */
[----:B------:R0:W5:Y:S01]  /*0ee0*/  LDG.E.EL R37, desc[UR4][R8.64] ;  /* 0x0000000408257981 */ /* 0x000162000c2e1900 */
[----:B------:R-:W-:-:S05]  /*0ef0*/  IADD3.X R15, R29, UR11, RZ, P1, !PT ;  /* 0x0000000b1d0f7c10 */ /* 0x000fca0008ffe4ff */
[----:B------:R1:W5:Y:S01]  /*0f00*/  LDG.E.EL R29, desc[UR4][R14.64] ;  /* 0x000000040e1d7981 */ /* 0x000362000c2e1900 */
[----:B0-----:R-:W-:Y:S02]  /*0f10*/  IADD3 R8, P0, R57, UR10, RZ ;  /* 0x0000000a39087c10 */ /* 0x001fe4000ff1e0ff */
[----:B------:R-:W-:-:S04]  /*0f20*/  SHF.R.U32.HI R57, RZ, 0x19, R7 ;  /* 0x00000019ff397819 */ /* 0x000fc80000011607 */
[----:B------:R-:W-:Y:S02]  /*0f30*/  LOP3.LUT R57, R57, 0x40, RZ, 0xc0, !PT ;  /* 0x0000004039397812 */ /* 0x000fe400078ec0ff */
[----:B------:R-:W-:Y:S02]  /*0f40*/  IADD3.X R9, R30, UR11, RZ, P0, !PT ;  /* 0x0000000b1e097c10 */ /* 0x000fe400087fe4ff */
[----:B-1----:R-:W-:Y:S01]  /*0f50*/  IADD3 R14, P0, R6, R57, RZ ;  /* 0x00000039060e7210 */ /* 0x002fe20007f1e0ff */
[----:B------:R-:W-:Y:S02]  /*0f60*/  IMAD.WIDE R12, R41, 0x8, R12 ;  /* 0x00000008290c7825 */ /* 0x000fe400078e020c */
[----:B------:R0:W5:Y:S02]  /*0f70*/  LDG.E.EL R30, desc[UR4][R8.64] ;  /* 0x00000004081e7981 */ /* 0x000164000c2e1900 */
[----:B------:R-:W-:Y:S01]  /*0f80*/  IMAD.X R15, RZ, RZ, R7, P0 ;  /* 0x000000ffff0f7224 */ /* 0x000fe200000e0607 */
[----:B------:R-:W-:-:S05]  /*0f90*/  IADD3 R57, P0, R14, R22, RZ ;  /* 0x000000160e397210 */ /* 0x000fca0007f1e0ff */
[----:B------:R-:W-:Y:S02]  /*0fa0*/  IMAD.X R6, R15, 0x1, R26, P0 ;  /* 0x000000010f067824 */ /* 0x000fe400000e061a */
[----:B0-----:R-:W-:-:S04]  /*0fb0*/  IMAD.WIDE R8, R41, 0x8, R54 ;  /* 0x0000000829087825 */ /* 0x001fc800078e0236 */
[C---:B------:R-:W-:Y:S01]  /*0fc0*/  IMAD.SHL.U32 R41, R57.reuse, 0x4, RZ ;  /* 0x0000000439297824 */ /* 0x040fe200078e00ff */
[----:B------:R-:W-:-:S04]  /*0fd0*/  SHF.L.U64.HI R57, R57, 0x2, R6 ;  /* 0x0000000239397819 */ /* 0x000fc80000010206 */
[----:B------:R-:W-:-:S04]  /*0fe0*/  IADD3 R6, P0, R41, UR6, RZ ;  /* 0x0000000629067c10 */ /* 0x000fc8000ff1e0ff */
[----:B------:R-:W-:Y:S02]  /*0ff0*/  IADD3.X R7, R57, UR7, RZ, P0, !PT ;  /* 0x0000000739077c10 */ /* 0x000fe400087fe4ff */
[----:B------:R-:W-:-:S03]  /*1000*/  IADD3 R67, P0, R47, R10, RZ ;  /* 0x0000000a2f437210 */ /* 0x000fc60007f1e0ff */
[----:B------:R0:W5:Y:S02]  /*1010*/  LDG.E.EL R60, desc[UR4][R6.64] ;  /* 0x00000004063c7981 */ /* 0x000164000c2e1900 */
[----:B------:R-:W-:Y:S02]  /*1020*/  IMAD.SHL.U32 R54, R67, 0x4, RZ ;  /* 0x0000000443367824 */ /* 0x000fe400078e00ff */
[C---:B---3--:R-:W-:Y:S01]  /*1030*/  FADD R55, R46.reuse, R50 ;  /* 0x000000322e377221 */ /* 0x048fe20000000000 */
[----:B--2---:R-:W-:-:S04]  /*1040*/  FADD R52, R46, R52 ;  /* 0x000000342e347221 */ /* 0x004fc80000000000 */
[----:B------:R-:W-:Y:S01]  /*1050*/  FADD R50, -R55, R52 ;  /* 0x0000003437327221 */ /* 0x000fe20000000100 */
[----:B------:R-:W-:Y:S01]  /*1060*/  IMAD.X R52, R23, 0x1, R11, P0 ;  /* 0x0000000117347824 */ /* 0x000fe200000e060b */
[----:B0-----:R-:W-:-:S04]  /*1070*/  IADD3 R6, P0, R54, UR6, RZ ;  /* 0x0000000636067c10 */ /* 0x001fc8000ff1e0ff */
[----:B------:R-:W-:-:S04]  /*1080*/  SHF.L.U64.HI R52, R67, 0x2, R52 ;  /* 0x0000000243347819 */ /* 0x000fc80000010234 */
[----:B------:R-:W-:Y:S01]  /*1090*/  IADD3.X R7, R52, UR7, RZ, P0, !PT ;  /* 0x0000000734077c10 */ /* 0x000fe200087fe4ff */
[----:B----4-:R-:W-:Y:S01]  /*10a0*/  FFMA R50, R16, R50, R55 ;  /* 0x0000003210327223 */ /* 0x010fe20000000037 */
[C---:B------:R-:W-:Y:S01]  /*10b0*/  FADD R55, R48.reuse, R2 ;  /* 0x0000000230377221 */ /* 0x040fe20000000000 */
[----:B------:R-:W-:Y:S02]  /*10c0*/  FADD R2, R48, R51 ;  /* 0x0000003330027221 */ /* 0x000fe40000000000 */
[----:B------:R0:W2:Y:S02]  /*10d0*/  LDG.E.EL R51, desc[UR4][R6.64] ;  /* 0x0000000406337981 */ /* 0x0000a4000c2e1900 */
[----:B------:R-:W-:Y:S01]  /*10e0*/  FADD R2, -R55, R2 ;  /* 0x0000000237027221 */ /* 0x000fe20000000100 */
[----:B0-----:R-:W-:-:S04]  /*10f0*/  IADD3 R6, P0, R54, UR8, RZ ;  /* 0x0000000836067c10 */ /* 0x001fc8000ff1e0ff */
[----:B------:R-:W-:Y:S02]  /*1100*/  IADD3.X R7, R52, UR9, RZ, P0, !PT ;  /* 0x0000000934077c10 */ /* 0x000fe400087fe4ff */
[----:B------:R-:W-:Y:S02]  /*1110*/  IADD3 R67, P0, R43, R10, RZ ;  /* 0x0000000a2b437210 */ /* 0x000fe40007f1e0ff */
[----:B------:R-:W-:Y:S02]  /*1120*/  IADD3 R10, P1, R54, UR10, RZ ;  /* 0x0000000a360a7c10 */ /* 0x000fe4000ff3e0ff */
[----:B------:R-:W-:Y:S01]  /*1130*/  IADD3.X R54, R45, R11, RZ, P0, !PT ;  /* 0x0000000b2d367210 */ /* 0x000fe200007fe4ff */
[----:B------:R-:W-:Y:S01]  /*1140*/  FFMA R2, R16, R2, R55 ;  /* 0x0000000210027223 */ /* 0x000fe20000000037 */
[----:B-----5:R-:W-:Y:S01]  /*1150*/  FADD R68, R49, R3 ;  /* 0x0000000331447221 */ /* 0x020fe20000000000 */
[----:B------:R-:W3:Y:S01]  /*1160*/  LDG.E.EL R7, desc[UR4][R6.64] ;  /* 0x0000000406077981 */ /* 0x000ee2000c2e1900 */
[C---:B------:R-:W-:Y:S01]  /*1170*/  SHF.L.U64.HI R55, R67.reuse, 0x2, R54 ;  /* 0x0000000243377819 */ /* 0x040fe20000010236 */
[----:B------:R-:W-:Y:S01]  /*1180*/  IMAD.SHL.U32 R54, R67, 0x4, RZ ;  /* 0x0000000443367824 */ /* 0x000fe200078e00ff */
[----:B------:R-:W-:Y:S01]  /*1190*/  IADD3.X R11, R52, UR11, RZ, P1, !PT ;  /* 0x0000000b340b7c10 */ /* 0x000fe20008ffe4ff */
[----:B------:R-:W-:-:S03]  /*11a0*/  FADD R67, R49, R53 ;  /* 0x0000003531437221 */ /* 0x000fc60000000000 */
[----:B------:R-:W-:Y:S01]  /*11b0*/  IADD3 R52, P0, R54, UR6, RZ ;  /* 0x0000000636347c10 */ /* 0x000fe2000ff1e0ff */
[----:B------:R-:W-:Y:S01]  /*11c0*/  FADD R3, -R67, R68 ;  /* 0x0000004443037221 */ /* 0x000fe20000000100 */
[C---:B------:R-:W-:Y:S01]  /*11d0*/  FADD R65, R39.reuse, R65 ;  /* 0x0000004127417221 */ /* 0x040fe20000000000 */
[----:B------:R0:W4:Y:S01]  /*11e0*/  LDG.E.EL R6, desc[UR4][R10.64] ;  /* 0x000000040a067981 */ /* 0x000122000c2e1900 */
[----:B------:R-:W-:Y:S01]  /*11f0*/  IADD3.X R53, R55, UR7, RZ, P0, !PT ;  /* 0x0000000737357c10 */ /* 0x000fe200087fe4ff */
[----:B------:R-:W-:Y:S01]  /*1200*/  FFMA R3, R16, R3, R67 ;  /* 0x0000000310037223 */ /* 0x000fe20000000043 */
[----:B------:R-:W-:Y:S01]  /*1210*/  FADD R66, R39, R66 ;  /* 0x0000004227427221 */ /* 0x000fe20000000000 */
[----:B------:R-:W-:Y:S02]  /*1220*/  FADD R67, R35, R4 ;  /* 0x0000000423437221 */ /* 0x000fe40000000000 */
[----:B------:R-:W5:Y:S01]  /*1230*/  LDG.E.EL R52, desc[UR4][R52.64] ;  /* 0x0000000434347981 */ /* 0x000f62000c2e1900 */
[----:B0-----:R-:W-:Y:S01]  /*1240*/  IADD3 R10, P0, R54, UR8, RZ ;  /* 0x00000008360a7c10 */ /* 0x001fe2000ff1e0ff */
[----:B------:R-:W-:Y:S01]  /*1250*/  FADD R4, -R65, R66 ;  /* 0x0000004241047221 */ /* 0x000fe20000000100 */
[----:B------:R-:W-:-:S02]  /*1260*/  IADD3 R54, P1, R54, UR10, RZ ;  /* 0x0000000a36367c10 */ /* 0x000fc4000ff3e0ff */
[----:B------:R-:W-:Y:S01]  /*1270*/  IADD3.X R11, R55, UR9, RZ, P0, !PT ;  /* 0x00000009370b7c10 */ /* 0x000fe200087fe4ff */
[----:B------:R-:W-:Y:S01]  /*1280*/  FFMA R4, R16, R4, R65 ;  /* 0x0000000410047223 */ /* 0x000fe20000000041 */
[----:B------:R-:W-:Y:S01]  /*1290*/  IADD3.X R55, R55, UR11, RZ, P1, !PT ;  /* 0x0000000b37377c10 */ /* 0x000fe20008ffe4ff */
[----:B------:R-:W-:Y:S01]  /*12a0*/  FADD R65, R46, R5 ;  /* 0x000000052e417221 */ /* 0x000fe20000000000 */
[C---:B------:R-:W-:Y:S01]  /*12b0*/  FADD R5, R38.reuse, R20 ;  /* 0x0000001426057221 */ /* 0x040fe20000000000 */
[----:B------:R0:W3:Y:S04]  /*12c0*/  LDG.E.EL R53, desc[UR4][R10.64] ;  /* 0x000000040a357981 */ /* 0x0000e8000c2e1900 */
[----:B------:R1:W3:Y:S01]  /*12d0*/  LDG.E.EL R54, desc[UR4][R54.64] ;  /* 0x0000000436367981 */ /* 0x0002e2000c2e1900 */
[----:B0-----:R-:W-:-:S04]  /*12e0*/  FADD R10, R38, R63 ;  /* 0x0000003f260a7221 */ /* 0x001fc80000000000 */
[----:B------:R-:W-:Y:S01]  /*12f0*/  FADD R10, -R5, R10 ;  /* 0x0000000a050a7221 */ /* 0x000fe20000000100 */
[C---:B-1----:R-:W-:Y:S01]  /*1300*/  FADD R55, R49.reuse, R24 ;  /* 0x0000001831377221 */ /* 0x042fe20000000000 */
[----:B------:R-:W-:Y:S01]  /*1310*/  FADD R11, R48, R28 ;  /* 0x0000001c300b7221 */ /* 0x000fe20000000000 */
[----:B------:R-:W-:Y:S01]  /*1320*/  FADD R24, R49, R62 ;  /* 0x0000003e31187221 */ /* 0x000fe20000000000 */
[----:B------:R-:W-:Y:S01]  /*1330*/  IADD3 R62, P0, R47, R14, RZ ;  /* 0x0000000e2f3e7210 */ /* 0x000fe20007f1e0ff */
[----:B------:R-:W-:Y:S01]  /*1340*/  FFMA R5, R16, R10, R5 ;  /* 0x0000000a10057223 */ /* 0x000fe20000000005 */
[----:B------:R-:W-:Y:S01]  /*1350*/  FADD R10, R48, R61 ;  /* 0x0000003d300a7221 */ /* 0x000fe20000000000 */
[----:B------:R-:W-:Y:S02]  /*1360*/  FADD R28, -R55, R24 ;  /* 0x00000018371c7221 */ /* 0x000fe40000000100 */
[----:B------:R-:W-:Y:S02]  /*1370*/  IMAD.X R61, R23, 0x1, R15, P0 ;  /* 0x00000001173d7824 */ /* 0x000fe400000e060f */
[----:B------:R-:W-:Y:S01]  /*1380*/  FADD R10, -R11, R10 ;  /* 0x0000000a0b0a7221 */ /* 0x000fe20000000100 */
[----:B------:R-:W-:Y:S01]  /*1390*/  FFMA R28, R16, R28, R55 ;  /* 0x0000001c101c7223 */ /* 0x000fe20000000037 */
[----:B------:R-:W-:Y:S01]  /*13a0*/  FADD R64, R46, R64 ;  /* 0x000000402e407221 */ /* 0x000fe20000000000 */
[----:B------:R-:W-:Y:S01]  /*13b0*/  SHF.L.U64.HI R55, R62, 0x2, R61 ;  /* 0x000000023e377819 */ /* 0x000fe2000001023d */
[----:B------:R-:W-:Y:S01]  /*13c0*/  FFMA R24, R16, R10, R11 ;  /* 0x0000000a10187223 */ /* 0x000fe2000000000b */
[----:B------:R-:W-:Y:S01]  /*13d0*/  FADD R61, R39, R36 ;  /* 0x00000024273d7221 */ /* 0x000fe20000000000 */
[----:B------:R-:W-:-:S02]  /*13e0*/  IMAD.SHL.U32 R62, R62, 0x4, RZ ;  /* 0x000000043e3e7824 */ /* 0x000fc400078e00ff */
[----:B------:R-:W-:Y:S01]  /*13f0*/  FADD R56, R39, R56 ;  /* 0x0000003827387221 */ /* 0x000fe20000000000 */
[----:B------:R-:W-:Y:S01]  /*1400*/  FADD R20, -R65, R64 ;  /* 0x0000004041147221 */ /* 0x000fe20000000100 */
[C---:B------:R-:W-:Y:S01]  /*1410*/  FADD R63, R38.reuse, R58 ;  /* 0x0000003a263f7221 */ /* 0x040fe20000000000 */
[C---:B------:R-:W-:Y:S01]  /*1420*/  FADD R11, R35.reuse, R32 ;  /* 0x00000020230b7221 */ /* 0x040fe20000000000 */
[----:B------:R-:W-:Y:S01]  /*1430*/  FADD R40, R35, R40 ;  /* 0x0000002823287221 */ /* 0x000fe20000000000 */
[----:B------:R-:W-:Y:S01]  /*1440*/  FADD R36, -R61, R56 ;  /* 0x000000383d247221 */ /* 0x000fe20000000100 */
[----:B------:R-:W-:Y:S02]  /*1450*/  IADD3 R64, P0, R43, R14, RZ ;  /* 0x0000000e2b407210 */ /* 0x000fe40007f1e0ff */
[----:B------:R-:W-:Y:S01]  /*1460*/  IADD3 R58, P1, R62, UR6, RZ ;  /* 0x000000063e3a7c10 */ /* 0x000fe2000ff3e0ff */
[----:B------:R-:W-:Y:S01]  /*1470*/  FADD R10, R38, R59 ;  /* 0x0000003b260a7221 */ /* 0x000fe20000000000 */
[----:B------:R-:W-:-:S03]  /*1480*/  FADD R32, -R11, R40 ;  /* 0x000000280b207221 */ /* 0x000fc60000000100 */
[----:B------:R-:W-:Y:S01]  /*1490*/  FADD R10, -R63, R10 ;  /* 0x0000000a3f0a7221 */ /* 0x000fe20000000100 */
[C---:B------:R-:W-:Y:S01]  /*14a0*/  FFMA R36, R16.reuse, R36, R61 ;  /* 0x0000002410247223 */ /* 0x040fe2000000003d */
[----:B------:R-:W-:Y:S01]  /*14b0*/  IADD3.X R59, R55, UR7, RZ, P1, !PT ;  /* 0x00000007373b7c10 */ /* 0x000fe20008ffe4ff */
[----:B------:R-:W-:Y:S02]  /*14c0*/  IMAD.X R61, R45, 0x1, R15, P0 ;  /* 0x000000012d3d7824 */ /* 0x000fe400000e060f */
[C---:B------:R-:W-:Y:S01]  /*14d0*/  FFMA R40, R16.reuse, R10, R63 ;  /* 0x0000000a10287223 */ /* 0x040fe2000000003f */
[----:B------:R-:W-:Y:S01]  /*14e0*/  IADD3 R10, P1, R62, UR8, RZ ;  /* 0x000000083e0a7c10 */ /* 0x000fe2000ff3e0ff */
[----:B------:R-:W-:Y:S01]  /*14f0*/  FFMA R32, R16, R32, R11 ;  /* 0x0000002010207223 */ /* 0x000fe2000000000b */
[----:B------:R-:W3:Y:S01]  /*1500*/  LDG.E.EL R58, desc[UR4][R58.64] ;  /* 0x000000043a3a7981 */ /* 0x000ee2000c2e1900 */
[C---:B------:R-:W-:Y:S01]  /*1510*/  SHF.L.U64.HI R56, R64.reuse, 0x2, R61 ;  /* 0x0000000240387819 */ /* 0x040fe2000001023d */
[----:B------:R-:W-:Y:S01]  /*1520*/  IMAD.SHL.U32 R64, R64, 0x4, RZ ;  /* 0x0000000440407824 */ /* 0x000fe200078e00ff */
[----:B------:R-:W-:-:S02]  /*1530*/  IADD3.X R11, R55, UR9, RZ, P1, !PT ;  /* 0x00000009370b7c10 */ /* 0x000fc40008ffe4ff */
[----:B------:R-:W-:Y:S01]  /*1540*/  IADD3 R62, P1, R62, UR10, RZ ;  /* 0x0000000a3e3e7c10 */ /* 0x000fe2000ff3e0ff */
[----:B------:R-:W-:Y:S02]  /*1550*/  FADD R44, R35, R44 ;  /* 0x0000002c232c7221 */ /* 0x000fe40000000000 */
[----:B------:R0:W3:Y:S01]  /*1560*/  LDG.E.EL R59, desc[UR4][R10.64] ;  /* 0x000000040a3b7981 */ /* 0x0000e2000c2e1900 */
[----:B------:R-:W-:Y:S01]  /*1570*/  IADD3.X R63, R55, UR11, RZ, P1, !PT ;  /* 0x0000000b373f7c10 */ /* 0x000fe20008ffe4ff */
[----:B------:R-:W-:Y:S01]  /*1580*/  FADD R44, -R67, R44 ;  /* 0x0000002c432c7221 */ /* 0x000fe20000000100 */
[----:B------:R-:W-:-:S03]  /*1590*/  FFMA R20, R16, R20, R65 ;  /* 0x0000001410147223 */ /* 0x000fc60000000041 */
[----:B------:R1:W3:Y:S01]  /*15a0*/  LDG.E.EL R61, desc[UR4][R62.64] ;  /* 0x000000043e3d7981 */ /* 0x0002e2000c2e1900 */
[----:B0-----:R-:W-:-:S04]  /*15b0*/  IADD3 R10, P0, R64, UR6, RZ ;  /* 0x00000006400a7c10 */ /* 0x001fc8000ff1e0ff */
[----:B------:R-:W-:Y:S01]  /*15c0*/  IADD3.X R11, R56, UR7, RZ, P0, !PT ;  /* 0x00000007380b7c10 */ /* 0x000fe200087fe4ff */
[----:B------:R-:W-:Y:S01]  /*15d0*/  FFMA R44, R16, R44, R67 ;  /* 0x0000002c102c7223 */ /* 0x000fe20000000043 */
[----:B-1----:R-:W-:-:S03]  /*15e0*/  IADD3 R62, P0, R64, UR8, RZ ;  /* 0x00000008403e7c10 */ /* 0x002fc6000ff1e0ff */
[----:B------:R0:W3:Y:S01]  /*15f0*/  LDG.E.EL R16, desc[UR4][R10.64] ;  /* 0x000000040a107981 */ /* 0x0000e2000c2e1900 */
[----:B------:R-:W-:-:S05]  /*1600*/  IADD3.X R63, R56, UR9, RZ, P0, !PT ;  /* 0x00000009383f7c10 */ /* 0x000fca00087fe4ff */
[----:B------:R1:W3:Y:S01]  /*1610*/  LDG.E.EL R55, desc[UR4][R62.64] ;  /* 0x000000043e377981 */ /* 0x0002e2000c2e1900 */
[----:B0-----:R-:W-:-:S04]  /*1620*/  IADD3 R10, P1, R64, UR10, RZ ;  /* 0x0000000a400a7c10 */ /* 0x001fc8000ff3e0ff */
[----:B------:R-:W-:Y:S02]  /*1630*/  IADD3.X R11, R56, UR11, RZ, P1, !PT ;  /* 0x0000000b380b7c10 */ /* 0x000fe40008ffe4ff */
[----:B-1----:R-:W-:-:S03]  /*1640*/  IADD3 R62, P0, R41, UR8, RZ ;  /* 0x00000008293e7c10 */ /* 0x002fc6000ff1e0ff */
[----:B------:R-:W3:Y:S01]  /*1650*/  LDG.E.EL R56, desc[UR4][R10.64] ;  /* 0x000000040a387981 */ /* 0x000ee2000c2e1900 */
[----:B------:R-:W-:Y:S02]  /*1660*/  IADD3.X R63, R57, UR9, RZ, P0, !PT ;  /* 0x00000009393f7c10 */ /* 0x000fe400087fe4ff */
[----:B------:R-:W-:Y:S01]  /*1670*/  IADD3 R64, P0, R14, R42, RZ ;  /* 0x0000002a0e407210 */ /* 0x000fe20007f1e0ff */
[----:B------:R-:W3:Y:S01]  /*1680*/  LDG.E.EL.128 R8, desc[UR4][R8.64] ;  /* 0x0000000408087981 */ /* 0x000ee2000c2e1d00 */
[----:B------:R-:W-:-:S03]  /*1690*/  IADD3 R14, P1, R41, UR10, RZ ;  /* 0x0000000a290e7c10 */ /* 0x000fc6000ff3e0ff */
[----:B------:R-:W-:Y:S01]  /*16a0*/  IMAD.X R65, R15, 0x1, R34, P0 ;  /* 0x000000010f417824 */ /* 0x000fe200000e0622 */
[----:B------:R-:W3:Y:S01]  /*16b0*/  LDG.E.EL R63, desc[UR4][R62.64] ;  /* 0x000000043e3f7981 */ /* 0x000ee2000c2e1900 */
[----:B------:R-:W-:-:S03]  /*16c0*/  IADD3.X R15, R57, UR11, RZ, P1, !PT ;  /* 0x0000000b390f7c10 */ /* 0x000fc60008ffe4ff */
[C---:B------:R-:W-:Y:S02]  /*16d0*/  SHF.L.U64.HI R65, R64.reuse, 0x2, R65 ;  /* 0x0000000240417819 */ /* 0x040fe40000010241 */
[----:B------:R-:W-:Y:S01]  /*16e0*/  SHF.L.U32 R64, R64, 0x2, RZ ;  /* 0x0000000240407819 */ /* 0x000fe200000006ff */
[----:B------:R0:W3:Y:S03]  /*16f0*/  LDG.E.EL R62, desc[UR4][R14.64] ;  /* 0x000000040e3e7981 */ /* 0x0000e6000c2e1900 */
[----:B0-----:R-:W-:-:S04]  /*1700*/  IADD3 R14, P0, R64, UR6, RZ ;  /* 0x00000006400e7c10 */ /* 0x001fc8000ff1e0ff */
[----:B------:R-:W-:-:S05]  /*1710*/  IADD3.X R15, R65, UR7, RZ, P0, !PT ;  /* 0x00000007410f7c10 */ /* 0x000fca00087fe4ff */
[----:B------:R0:W3:Y:S02]  /*1720*/  LDG.E.EL R41, desc[UR4][R14.64] ;  /* 0x000000040e297981 */ /* 0x0000e4000c2e1900 */
[----:B0-----:R-:W-:-:S04]  /*1730*/  IADD3 R14, P0, R64, UR8, RZ ;  /* 0x00000008400e7c10 */ /* 0x001fc8000ff1e0ff */
[----:B------:R-:W-:-:S05]  /*1740*/  IADD3.X R15, R65, UR9, RZ, P0, !PT ;  /* 0x00000009410f7c10 */ /* 0x000fca00087fe4ff */
[----:B------:R-:W3:Y:S04]  /*1750*/  LDG.E.EL R57, desc[UR4][R14.64] ;  /* 0x000000040e397981 */ /* 0x000ee8000c2e1900 */
[----:B------:R-:W3:Y:S01]  /*1760*/  LDG.E.EL.128 R12, desc[UR4][R12.64] ;  /* 0x000000040c0c7981 */ /* 0x000ee2000c2e1d00 */
[----:B------:R-:W-:-:S04]  /*1770*/  IADD3 R64, P0, R64, UR10, RZ ;  /* 0x0000000a40407c10 */ /* 0x000fc8000ff1e0ff */
[----:B------:R-:W-:Y:S01]  /*1780*/  IADD3.X R65, R65, UR11, RZ, P0, !PT ;  /* 0x0000000b41417c10 */ /* 0x000fe200087fe4ff */
[----:B--2---:R-:W-:Y:S01]  /*1790*/  FADD R66, R46, R51 ;  /* 0x000000332e427221 */ /* 0x004fe20000000000 */
[----:B----4-:R-:W-:Y:S01]  /*17a0*/  FADD R68, R49, R6 ;  /* 0x0000000631447221 */ /* 0x010fe20000000000 */
[----:B-----5:R-:W-:Y:S01]  /*17b0*/  FADD R52, R35, R52 ;  /* 0x0000003423347221 */ /* 0x020fe20000000000 */
[----:B---3--:R-:W-:Y:S01]  /*17c0*/  FADD R54, R38, R54 ;  /* 0x0000003626367221 */ /* 0x008fe20000000000 */
[----:B------:R-:W-:Y:S02]  /*17d0*/  FADD R51, R46, R58 ;  /* 0x0000003a2e337221 */ /* 0x000fe40000000000 */
[----:B------:R0:W2:Y:S02]  /*17e0*/  LDG.E.EL R58, desc[UR4][R64.64] ;  /* 0x00000004403a7981 */ /* 0x0000a4000c2e1900 */
[----:B------:R-:W-:-:S04]  /*17f0*/  FADD R51, -R66, R51 ;  /* 0x0000003342337221 */ /* 0x000fc80000000100 */
[----:B------:R-:W-:Y:S01]  /*1800*/  FFMA R51, R17, R51, R66 ;  /* 0x0000003311337223 */ /* 0x000fe20000000042 */
[C---:B------:R-:W-:Y:S01]  /*1810*/  FADD R66, R48.reuse, R7 ;  /* 0x0000000730427221 */ /* 0x040fe20000000000 */
[----:B------:R-:W-:Y:S01]  /*1820*/  FADD R59, R48, R59 ;  /* 0x0000003b303b7221 */ /* 0x000fe20000000000 */
[----:B------:R-:W-:-:S03]  /*1830*/  FADD R61, R49, R61 ;  /* 0x0000003d313d7221 */ /* 0x000fc60000000000 */
[----:B------:R-:W-:Y:S01]  /*1840*/  FADD R6, -R66, R59 ;  /* 0x0000003b42067221 */ /* 0x000fe20000000100 */
[----:B------:R-:W-:Y:S01]  /*1850*/  FADD R7, -R68, R61 ;  /* 0x0000003d44077221 */ /* 0x000fe20000000100 */
[----:B------:R-:W-:-:S04]  /*1860*/  FADD R59, R35, R16 ;  /* 0x00000010233b7221 */ /* 0x000fc80000000000 */
[----:B------:R-:W-:-:S04]  /*1870*/  FADD R16, -R52, R59 ;  /* 0x0000003b34107221 */ /* 0x000fc80000000100 */
[----:B------:R-:W-:Y:S01]  /*1880*/  FFMA R16, R17, R16, R52 ;  /* 0x0000001011107223 */ /* 0x000fe20000000034 */
[----:B------:R-:W-:-:S04]  /*1890*/  SHF.R.U32.HI R61, RZ, 0x19, R9 ;  /* 0x00000019ff3d7819 */ /* 0x000fc80000011609 */
[----:B------:R-:W-:-:S04]  /*18a0*/  LOP3.LUT R59, R61, 0x40, RZ, 0xc0, !PT ;  /* 0x000000403d3b7812 */ /* 0x000fc800078ec0ff */
[----:B------:R-:W-:Y:S01]  /*18b0*/  IADD3 R52, P0, R8, R59, RZ ;  /* 0x0000003b08347210 */ /* 0x000fe20007f1e0ff */
[----:B------:R-:W-:Y:S01]  /*18c0*/  FADD R59, R38, R56 ;  /* 0x00000038263b7221 */ /* 0x000fe20000000000 */
[----:B------:R-:W-:-:S03]  /*18d0*/  FADD R8, R39, R53 ;  /* 0x0000003527087221 */ /* 0x000fc60000000000 */
[----:B------:R-:W-:Y:S02]  /*18e0*/  IMAD.X R53, RZ, RZ, R9, P0 ;  /* 0x000000ffff357224 */ /* 0x000fe400000e0609 */
[----:B------:R-:W-:Y:S01]  /*18f0*/  FADD R9, -R54, R59 ;  /* 0x0000003b36097221 */ /* 0x000fe20000000100 */
[----:B------:R-:W-:Y:S01]  /*1900*/  IADD3 R59, P0, R22, R52, RZ ;  /* 0x00000034163b7210 */ /* 0x000fe20007f1e0ff */
[----:B------:R-:W-:Y:S02]  /*1910*/  FADD R55, R39, R55 ;  /* 0x0000003727377221 */ /* 0x000fe40000000000 */
[----:B------:R-:W-:Y:S02]  /*1920*/  FFMA R9, R17, R9, R54 ;  /* 0x0000000911097223 */ /* 0x000fe40000000036 */
[----:B------:R-:W-:Y:S02]  /*1930*/  IMAD.X R54, R26, 0x1, R53, P0 ;  /* 0x000000011a367824 */ /* 0x000fe400000e0635 */
[----:B0-----:R-:W-:-:S02]  /*1940*/  IMAD.SHL.U32 R64, R59, 0x4, RZ ;  /* 0x000000043b407824 */ /* 0x001fc400078e00ff */
[----:B------:R-:W-:Y:S01]  /*1950*/  FADD R55, -R8, R55 ;  /* 0x0000003708377221 */ /* 0x000fe20000000100 */
[----:B------:R-:W-:Y:S02]  /*1960*/  SHF.L.U64.HI R59, R59, 0x2, R54 ;  /* 0x000000023b3b7819 */ /* 0x000fe40000010236 */
[----:B------:R-:W-:Y:S01]  /*1970*/  IADD3 R54, P0, R64, UR6, RZ ;  /* 0x0000000640367c10 */ /* 0x000fe2000ff1e0ff */
[----:B------:R-:W-:-:S03]  /*1980*/  FFMA R8, R17, R55, R8 ;  /* 0x0000003711087223 */ /* 0x000fc60000000008 */
[----:B------:R-:W-:-:S05]  /*1990*/  IADD3.X R55, R59, UR7, RZ, P0, !PT ;  /* 0x000000073b377c10 */ /* 0x000fca00087fe4ff */
[----:B------:R0:W3:Y:S02]  /*19a0*/  LDG.E.EL R56, desc[UR4][R54.64] ;  /* 0x0000000436387981 */ /* 0x0000e4000c2e1900 */
[----:B0-----:R-:W-:-:S04]  /*19b0*/  IADD3 R54, P0, R64, UR8, RZ ;  /* 0x0000000840367c10 */ /* 0x001fc8000ff1e0ff */
[----:B------:R-:W-:Y:S02]  /*19c0*/  IADD3.X R55, R59, UR9, RZ, P0, !PT ;  /* 0x000000093b377c10 */ /* 0x000fe400087fe4ff */
[----:B------:R-:W-:Y:S01]  /*19d0*/  IADD3 R64, P0, R64, UR10, RZ ;  /* 0x0000000a40407c10 */ /* 0x000fe2000ff1e0ff */
[----:B------:R-:W-:Y:S02]  /*19e0*/  FFMA R6, R17, R6, R66 ;  /* 0x0000000611067223 */ /* 0x000fe40000000042 */
[----:B------:R-:W4:Y:S01]  /*19f0*/  LDG.E.EL R54, desc[UR4][R54.64] ;  /* 0x0000000436367981 */ /* 0x000f22000c2e1900 */
[----:B------:R-:W-:-:S04]  /*1a00*/  SHF.R.U32.HI R61, RZ, 0x19, R13 ;  /* 0x00000019ff3d7819 */ /* 0x000fc8000001160d */
[----:B------:R-:W-:Y:S02]  /*1a10*/  LOP3.LUT R61, R61, 0x40, RZ, 0xc0, !PT ;  /* 0x000000403d3d7812 */ /* 0x000fe400078ec0ff */
[----:B------:R-:W-:Y:S02]  /*1a20*/  IADD3.X R65, R59, UR11, RZ, P0, !PT ;  /* 0x0000000b3b417c10 */ /* 0x000fe400087fe4ff */
[----:B------:R-:W-:-:S03]  /*1a30*/  IADD3 R12, P0, R12, R61, RZ ;  /* 0x0000003d0c0c7210 */ /* 0x000fc60007f1e0ff */
[----:B------:R0:W5:Y:S02]  /*1a40*/  LDG.E.EL R55, desc[UR4][R64.64] ;  /* 0x0000000440377981 */ /* 0x000164000c2e1900 */
[----:B------:R-:W-:Y:S01]  /*1a50*/  IMAD.X R13, RZ, RZ, R13, P0 ;  /* 0x000000ffff0d7224 */ /* 0x000fe200000e060d */
[----:B------:R-:W-:-:S05]  /*1a60*/  IADD3 R59, P0, R12, R22, RZ ;  /* 0x000000160c3b7210 */ /* 0x000fca0007f1e0ff */
[----:B------:R-:W-:Y:S02]  /*1a70*/  IMAD.X R66, R13, 0x1, R26, P0 ;  /* 0x000000010d427824 */ /* 0x000fe400000e061a */
[----:B------:R-:W-:-:S03]  /*1a80*/  IMAD.SHL.U32 R67, R59, 0x4, RZ ;  /* 0x000000043b437824 */ /* 0x000fc600078e00ff */
[----:B------:R-:W-:Y:S01]  /*1a90*/  SHF.L.U64.HI R59, R59, 0x2, R66 ;  /* 0x000000023b3b7819 */ /* 0x000fe20000010242 */
[C---:B------:R-:W-:Y:S01]  /*1aa0*/  FADD R66, R46.reuse, R21 ;  /* 0x000000152e427221 */ /* 0x040fe20000000000 */
[----:B------:R-:W-:Y:S01]  /*1ab0*/  FADD R21, R46, R60 ;  /* 0x0000003c2e157221 */ /* 0x000fe20000000000 */
[----:B0-----:R-:W-:-:S03]  /*1ac0*/  IADD3 R64, P0, R67, UR6, RZ ;  /* 0x0000000643407c10 */ /* 0x001fc6000ff1e0ff */
[----:B------:R-:W-:Y:S01]  /*1ad0*/  FADD R21, -R66, R21 ;  /* 0x0000001542157221 */ /* 0x000fe20000000100 */
[----:B------:R-:W-:-:S03]  /*1ae0*/  IADD3.X R65, R59, UR7, RZ, P0, !PT ;  /* 0x000000073b417c10 */ /* 0x000fc600087fe4ff */
[----:B------:R-:W-:Y:S01]  /*1af0*/  FFMA R21, R17, R21, R66 ;  /* 0x0000001511157223 */ /* 0x000fe20000000042 */
[----:B------:R-:W-:Y:S01]  /*1b00*/  IADD3 R66, P0, R67, UR8, RZ ;  /* 0x0000000843427c10 */ /* 0x000fe2000ff1e0ff */
[----:B------:R0:W5:Y:S02]  /*1b10*/  LDG.E.EL R61, desc[UR4][R64.64] ;  /* 0x00000004403d7981 */ /* 0x000164000c2e1900 */
[----:B0-----:R-:W-:Y:S02]  /*1b20*/  IADD3 R64, P1, R67, UR10, RZ ;  /* 0x0000000a43407c10 */ /* 0x001fe4000ff3e0ff */
[----:B------:R-:W-:Y:S02]  /*1b30*/  IADD3.X R67, R59, UR9, RZ, P0, !PT ;  /* 0x000000093b437c10 */ /* 0x000fe400087fe4ff */
[----:B------:R-:W-:-:S03]  /*1b40*/  IADD3.X R65, R59, UR11, RZ, P1, !PT ;  /* 0x0000000b3b417c10 */ /* 0x000fc60008ffe4ff */
[----:B------:R-:W5:Y:S04]  /*1b50*/  LDG.E.EL R59, desc[UR4][R66.64] ;  /* 0x00000004423b7981 */ /* 0x000f68000c2e1900 */
[----:B------:R0:W5:Y:S01]  /*1b60*/  LDG.E.EL R60, desc[UR4][R64.64] ;  /* 0x00000004403c7981 */ /* 0x000162000c2e1900 */
[C---:B------:R-:W-:Y:S01]  /*1b70*/  FADD R29, R49.reuse, R29 ;  /* 0x0000001d311d7221 */ /* 0x040fe20000000000 */
[----:B------:R-:W-:Y:S01]  /*1b80*/  FADD R62, R49, R62 ;  /* 0x0000003e313e7221 */ /* 0x000fe20000000000 */
[----:B------:R-:W-:-:S03]  /*1b90*/  SHF.R.U32.HI R69, RZ, 0x19, R11 ;  /* 0x00000019ff457819 */ /* 0x000fc6000001160b */
[----:B------:R-:W-:Y:S01]  /*1ba0*/  FADD R62, -R29, R62 ;  /* 0x0000003e1d3e7221 */ /* 0x000fe20000000100 */
[----:B------:R-:W-:Y:S01]  /*1bb0*/  LOP3.LUT R69, R69, 0x40, RZ, 0xc0, !PT ;  /* 0x0000004045457812 */ /* 0x000fe200078ec0ff */
[----:B------:R-:W-:Y:S02]  /*1bc0*/  FADD R41, R35, R41 ;  /* 0x0000002923297221 */ /* 0x000fe40000000000 */
[----:B------:R-:W-:Y:S01]  /*1bd0*/  FFMA R29, R17, R62, R29 ;  /* 0x0000003e111d7223 */ /* 0x000fe2000000001d */
[----:B------:R-:W-:Y:S01]  /*1be0*/  FADD R62, R35, R33 ;  /* 0x00000021233e7221 */ /* 0x000fe20000000000 */
[----:B------:R-:W-:Y:S01]  /*1bf0*/  IADD3 R10, P0, R10, R69, RZ ;  /* 0x000000450a0a7210 */ /* 0x000fe20007f1e0ff */
[C---:B0-----:R-:W-:Y:S01]  /*1c00*/  FADD R64, R39.reuse, R37 ;  /* 0x0000002527407221 */ /* 0x041fe20000000000 */
[----:B------:R-:W-:Y:S01]  /*1c10*/  FADD R57, R39, R57 ;  /* 0x0000003927397221 */ /* 0x000fe20000000000 */
[----:B------:R-:W-:Y:S01]  /*1c20*/  FADD R33, -R62, R41 ;  /* 0x000000293e217221 */ /* 0x000fe20000000100 */
[----:B------:R-:W-:Y:S01]  /*1c30*/  FADD R30, R38, R30 ;  /* 0x0000001e261e7221 */ /* 0x000fe20000000000 */
[----:B------:R-:W-:Y:S01]  /*1c40*/  IADD3.X R11, RZ, R11, RZ, P0, !PT ;  /* 0x0000000bff0b7210 */ /* 0x000fe200007fe4ff */
[----:B------:R-:W-:Y:S01]  /*1c50*/  FADD R37, -R64, R57 ;  /* 0x0000003940257221 */ /* 0x000fe20000000100 */
[----:B------:R-:W-:Y:S01]  /*1c60*/  FFMA R7, R17, R7, R68 ;  /* 0x0000000711077223 */ /* 0x000fe20000000044 */
[----:B------:R-:W-:Y:S01]  /*1c70*/  IADD3 R57, P0, R22, R10, RZ ;  /* 0x0000000a16397210 */ /* 0x000fe20007f1e0ff */
[C---:B------:R-:W-:Y:S01]  /*1c80*/  FADD R68, R48.reuse, R25 ;  /* 0x0000001930447221 */ /* 0x040fe20000000000 */
[----:B------:R-:W-:-:S04]  /*1c90*/  FADD R63, R48, R63 ;  /* 0x0000003f303f7221 */ /* 0x000fc80000000000 */
[----:B------:R-:W-:Y:S01]  /*1ca0*/  FADD R25, -R68, R63 ;  /* 0x0000003f44197221 */ /* 0x000fe20000000100 */
[C---:B------:R-:W-:Y:S01]  /*1cb0*/  FFMA R33, R17.reuse, R33, R62 ;  /* 0x0000002111217223 */ /* 0x040fe2000000003e */
[C---:B------:R-:W-:Y:S02]  /*1cc0*/  FFMA R37, R17.reuse, R37, R64 ;  /* 0x0000002511257223 */ /* 0x040fe40000000040 */
[----:B------:R-:W-:Y:S01]  /*1cd0*/  FFMA R25, R17, R25, R68 ;  /* 0x0000001911197223 */ /* 0x000fe20000000044 */
[----:B--2---:R-:W-:-:S04]  /*1ce0*/  FADD R41, R38, R58 ;  /* 0x0000003a26297221 */ /* 0x004fc80000000000 */
[----:B------:R-:W-:Y:S01]  /*1cf0*/  FADD R41, -R30, R41 ;  /* 0x000000291e297221 */ /* 0x000fe20000000100 */
[----:B------:R-:W-:-:S03]  /*1d00*/  IMAD.X R58, R26, 0x1, R11, P0 ;  /* 0x000000011a3a7824 */ /* 0x000fc600000e060b */
[----:B------:R-:W-:Y:S01]  /*1d10*/  FFMA R41, R17, R41, R30 ;  /* 0x0000002911297223 */ /* 0x000fe2000000001e */
[C---:B------:R-:W-:Y:S01]  /*1d20*/  IMAD.SHL.U32 R30, R57.reuse, 0x4, RZ ;  /* 0x00000004391e7824 */ /* 0x040fe200078e00ff */
[----:B------:R-:W-:Y:S02]  /*1d30*/  SHF.L.U64.HI R17, R57, 0x2, R58 ;  /* 0x0000000239117819 */ /* 0x000fe4000001023a */
[----:B------:R-:W-:Y:S02]  /*1d40*/  SHF.R.U32.HI R57, RZ, 0x19, R15 ;  /* 0x00000019ff397819 */ /* 0x000fe4000001160f */
[----:B------:R-:W-:Y:S02]  /*1d50*/  IADD3 R62, P0, R30, UR6, RZ ;  /* 0x000000061e3e7c10 */ /* 0x000fe4000ff1e0ff */
[----:B------:R-:W-:Y:S02]  /*1d60*/  LOP3.LUT R57, R57, 0x40, RZ, 0xc0, !PT ;  /* 0x0000004039397812 */ /* 0x000fe400078ec0ff */
[----:B------:R-:W-:-:S02]  /*1d70*/  IADD3.X R63, R17, UR7, RZ, P0, !PT ;  /* 0x00000007113f7c10 */ /* 0x000fc400087fe4ff */
[----:B------:R-:W-:-:S04]  /*1d80*/  IADD3 R64, P0, R30, UR8, RZ ;  /* 0x000000081e407c10 */ /* 0x000fc8000ff1e0ff */
[----:B------:R-:W-:Y:S01]  /*1d90*/  IADD3.X R65, R17, UR9, RZ, P0, !PT ;  /* 0x0000000911417c10 */ /* 0x000fe200087fe4ff */
[----:B------:R-:W2:Y:S01]  /*1da0*/  LDG.E.EL R63, desc[UR4][R62.64] ;  /* 0x000000043e3f7981 */ /* 0x000ea2000c2e1900 */
[----:B------:R-:W-:-:S05]  /*1db0*/  IADD3 R57, P0, R14, R57, RZ ;  /* 0x000000390e397210 */ /* 0x000fca0007f1e0ff */
[----:B------:R-:W-:Y:S01]  /*1dc0*/  IMAD.X R58, RZ, RZ, R15, P0 ;  /* 0x000000ffff3a7224 */ /* 0x000fe200000e060f */
[----:B------:R-:W-:Y:S01]  /*1dd0*/  IADD3 R22, P0, R57, R22, RZ ;  /* 0x0000001639167210 */ /* 0x000fe20007f1e0ff */
[----:B------:R0:W2:Y:S04]  /*1de0*/  LDG.E.EL R62, desc[UR4][R64.64] ;  /* 0x00000004403e7981 */ /* 0x0000a8000c2e1900 */
[----:B------:R-:W-:Y:S01]  /*1df0*/  IMAD.X R15, R58, 0x1, R26, P0 ;  /* 0x000000013a0f7824 */ /* 0x000fe200000e061a */
[----:B0-----:R-:W-:-:S04]  /*1e00*/  IADD3 R64, P1, R30, UR10, RZ ;  /* 0x0000000a1e407c10 */ /* 0x001fc8000ff3e0ff */
[----:B------:R-:W-:Y:S01]  /*1e10*/  IADD3.X R65, R17, UR11, RZ, P1, !PT ;  /* 0x0000000b11417c10 */ /* 0x000fe20008ffe4ff */
[C---:B------:R-:W-:Y:S01]  /*1e20*/  IMAD.SHL.U32 R17, R22.reuse, 0x4, RZ ;  /* 0x0000000416117824 */ /* 0x040fe200078e00ff */
[----:B------:R-:W-:-:S03]  /*1e30*/  SHF.L.U64.HI R22, R22, 0x2, R15 ;  /* 0x0000000216167819 */ /* 0x000fc6000001020f */
[----:B------:R-:W2:Y:S01]  /*1e40*/  LDG.E.EL R64, desc[UR4][R64.64] ;  /* 0x0000000440407981 */ /* 0x000ea2000c2e1900 */
[----:B------:R-:W-:-:S04]  /*1e50*/  IADD3 R14, P0, R17, UR6, RZ ;  /* 0x00000006110e7c10 */ /* 0x000fc8000ff1e0ff */
[----:B------:R-:W-:Y:S02]  /*1e60*/  IADD3.X R15, R22, UR7, RZ, P0, !PT ;  /* 0x00000007160f7c10 */ /* 0x000fe400087fe4ff */
[----:B------:R-:W-:-:S03]  /*1e70*/  IADD3 R68, P0, R17, UR8, RZ ;  /* 0x0000000811447c10 */ /* 0x000fc6000ff1e0ff */
[----:B------:R0:W2:Y:S01]  /*1e80*/  LDG.E.EL R67, desc[UR4][R14.64] ;  /* 0x000000040e437981 */ /* 0x0000a2000c2e1900 */
[----:B------:R-:W-:-:S05]  /*1e90*/  IADD3.X R69, R22, UR9, RZ, P0, !PT ;  /* 0x0000000916457c10 */ /* 0x000fca00087fe4ff */
[----:B------:R1:W2:Y:S01]  /*1ea0*/  LDG.E.EL R66, desc[UR4][R68.64] ;  /* 0x0000000444427981 */ /* 0x0002a2000c2e1900 */
[----:B0-----:R-:W-:-:S04]  /*1eb0*/  IADD3 R14, P1, R17, UR10, RZ ;  /* 0x0000000a110e7c10 */ /* 0x001fc8000ff3e0ff */
[----:B------:R-:W-:Y:S02]  /*1ec0*/  IADD3.X R15, R22, UR11, RZ, P1, !PT ;  /* 0x0000000b160f7c10 */ /* 0x000fe40008ffe4ff */
[----:B------:R-:W-:-:S03]  /*1ed0*/  IADD3 R22, P0, R47, R52, RZ ;  /* 0x000000342f167210 */ /* 0x000fc60007f1e0ff */
[----:B------:R0:W2:Y:S01]  /*1ee0*/  LDG.E.EL R65, desc[UR4][R14.64] ;  /* 0x000000040e417981 */ /* 0x0000a2000c2e1900 */
[----:B------:R-:W-:Y:S01]  /*1ef0*/  SHF.L.U32 R17, R22, 0x2, RZ ;  /* 0x0000000216117819 */ /* 0x000fe200000006ff */
[----:B------:R-:W-:-:S03]  /*1f00*/  IMAD.X R26, R23, 0x1, R53, P0 ;  /* 0x00000001171a7824 */ /* 0x000fc600000e0635 */
[----:B-1----:R-:W-:Y:S02]  /*1f10*/  IADD3 R68, P0, R17, UR6, RZ ;  /* 0x0000000611447c10 */ /* 0x002fe4000ff1e0ff */
[----:B0-----:R-:W-:Y:S01]  /*1f20*/  SHF.L.U64.HI R15, R22, 0x2, R26 ;  /* 0x00000002160f7819 */ /* 0x001fe2000001021a */
[----:B---3--:R-:W-:-:S03]  /*1f30*/  FADD R56, R46, R56 ;  /* 0x000000382e387221 */ /* 0x008fc60000000000 */
[----:B------:R-:W-:Y:S02]  /*1f40*/  IADD3.X R69, R15, UR7, RZ, P0, !PT ;  /* 0x000000070f457c10 */ /* 0x000fe400087fe4ff */
[----:B------:R-:W-:Y:S01]  /*1f50*/  IADD3 R14, P1, R17, UR10, RZ ;  /* 0x0000000a110e7c10 */ /* 0x000fe2000ff3e0ff */
[----:B----4-:R-:W-:Y:S01]  /*1f60*/  FADD R54, R48, R54 ;  /* 0x0000003630367221 */ /* 0x010fe20000000000 */
[----:B-----5:R-:W-:Y:S01]  /*1f70*/  FADD R55, R49, R55 ;  /* 0x0000003731377221 */ /* 0x020fe20000000000 */
[----:B------:R-:W-:-:S04]  /*1f80*/  FADD R61, R46, R61 ;  /* 0x0000003d2e3d7221 */ /* 0x000fc80000000000 */
[----:B------:R-:W-:Y:S02]  /*1f90*/  FADD R22, -R56, R61 ;  /* 0x0000003d38167221 */ /* 0x000fe40000000100 */
[----:B------:R0:W3:Y:S01]  /*1fa0*/  LDG.E.EL R61, desc[UR4][R68.64] ;  /* 0x00000004443d7981 */ /* 0x0000e2000c2e1900 */
[----:B------:R-:W-:Y:S01]  /*1fb0*/  FADD R59, R48, R59 ;  /* 0x0000003b303b7221 */ /* 0x000fe20000000000 */
[----:B0-----:R-:W-:-:S03]  /*1fc0*/  IADD3 R68, P0, R17, UR8, RZ ;  /* 0x0000000811447c10 */ /* 0x001fc6000ff1e0ff */
[----:B------:R-:W-:Y:S01]  /*1fd0*/  FADD R59, -R54, R59 ;  /* 0x0000003b363b7221 */ /* 0x000fe20000000100 */
[----:B------:R-:W-:Y:S01]  /*1fe0*/  FADD R60, R49, R60 ;  /* 0x0000003c313c7221 */ /* 0x000fe20000000000 */
[----:B------:R-:W-:Y:S02]  /*1ff0*/  IADD3.X R69, R15, UR9, RZ, P0, !PT ;  /* 0x000000090f457c10 */ /* 0x000fe400087fe4ff */
[C---:B------:R-:W-:Y:S01]  /*2000*/  FFMA R26, R18.reuse, R59, R54 ;  /* 0x0000003b121a7223 */ /* 0x040fe20000000036 */
[----:B------:R-:W-:Y:S01]  /*2010*/  FADD R30, -R55, R60 ;  /* 0x0000003c371e7221 */ /* 0x000fe20000000100 */
[----:B------:R-:W-:Y:S01]  /*2020*/  IADD3 R54, P0, R47, R12, RZ ;  /* 0x0000000c2f367210 */ /* 0x000fe20007f1e0ff */
[C---:B------:R-:W-:Y:S01]  /*2030*/  FFMA R22, R18.reuse, R22, R56 ;  /* 0x0000001612167223 */ /* 0x040fe20000000038 */
[----:B------:R-:W-:Y:S01]  /*2040*/  IADD3.X R15, R15, UR11, RZ, P1, !PT ;  /* 0x0000000b0f0f7c10 */ /* 0x000fe20008ffe4ff */
[----:B------:R-:W-:Y:S01]  /*2050*/  FFMA R30, R18, R30, R55 ;  /* 0x0000001e121e7223 */ /* 0x000fe20000000037 */
[----:B------:R-:W4:Y:S01]  /*2060*/  LDG.E.EL R17, desc[UR4][R68.64] ;  /* 0x0000000444117981 */ /* 0x000f22000c2e1900 */
[----:B------:R-:W-:-:S02]  /*2070*/  IMAD.X R55, R23, 0x1, R13, P0 ;  /* 0x0000000117377824 */ /* 0x000fc400000e060d */
[C---:B------:R-:W-:Y:S01]  /*2080*/  IMAD.SHL.U32 R59, R54.reuse, 0x4, RZ ;  /* 0x00000004363b7824 */ /* 0x040fe200078e00ff */
[----:B------:R0:W5:Y:S02]  /*2090*/  LDG.E.EL R56, desc[UR4][R14.64] ;  /* 0x000000040e387981 */ /* 0x000164000c2e1900 */
[----:B------:R-:W-:Y:S02]  /*20a0*/  SHF.L.U64.HI R54, R54, 0x2, R55 ;  /* 0x0000000236367819 */ /* 0x000fe40000010237 */
[----:B0-----:R-:W-:-:S04]  /*20b0*/  IADD3 R14, P0, R59, UR6, RZ ;  /* 0x000000063b0e7c10 */ /* 0x001fc8000ff1e0ff */
[----:B------:R-:W-:-:S06]  /*20c0*/  IADD3.X R15, R54, UR7, RZ, P0, !PT ;  /* 0x00000007360f7c10 */ /* 0x000fcc00087fe4ff */
[----:B------:R0:W2:Y:S02]  /*20d0*/  LDG.E.EL R15, desc[UR4][R14.64] ;  /* 0x000000040e0f7981 */ /* 0x0000a4000c2e1900 */
[----:B0-----:R-:W-:Y:S01]  /*20e0*/  IADD3 R14, P1, R59, UR10, RZ ;  /* 0x0000000a3b0e7c10 */ /* 0x001fe2000ff3e0ff */
[C---:B---3--:R-:W-:Y:S01]  /*20f0*/  FADD R61, R46.reuse, R61 ;  /* 0x0000003d2e3d7221 */ /* 0x048fe20000000000 */
[----:B--2---:R-:W-:-:S04]  /*2100*/  FADD R60, R46, R15 ;  /* 0x0000000f2e3c7221 */ /* 0x004fc80000000000 */
[----:B------:R-:W-:Y:S01]  /*2110*/  FADD R55, -R61, R60 ;  /* 0x0000003c3d377221 */ /* 0x000fe20000000100 */
[----:B------:R-:W-:-:S03]  /*2120*/  IADD3 R60, P0, R59, UR8, RZ ;  /* 0x000000083b3c7c10 */ /* 0x000fc6000ff1e0ff */
[----:B------:R-:W-:Y:S01]  /*2130*/  FFMA R55, R18, R55, R61 ;  /* 0x0000003712377223 */ /* 0x000fe2000000003d */
[----:B------:R-:W-:Y:S02]  /*2140*/  IADD3.X R61, R54, UR9, RZ, P0, !PT ;  /* 0x00000009363d7c10 */ /* 0x000fe400087fe4ff */
[----:B------:R-:W-:-:S04]  /*2150*/  IADD3.X R15, R54, UR11, RZ, P1, !PT ;  /* 0x0000000b360f7c10 */ /* 0x000fc80008ffe4ff */
[----:B------:R-:W2:Y:S04]  /*2160*/  LDG.E.EL R61, desc[UR4][R60.64] ;  /* 0x000000043c3d7981 */ /* 0x000ea8000c2e1900 */
[----:B------:R-:W3:Y:S01]  /*2170*/  LDG.E.EL R68, desc[UR4][R14.64] ;  /* 0x000000040e447981 */ /* 0x000ee2000c2e1900 */
[C---:B----4-:R-:W-:Y:S01]  /*2180*/  FADD R17, R48.reuse, R17 ;  /* 0x0000001130117221 */ /* 0x050fe20000000000 */
[C---:B-----5:R-:W-:Y:S01]  /*2190*/  FADD R59, R49.reuse, R56 ;  /* 0x00000038313b7221 */ /* 0x060fe20000000000 */
[----:B--2---:R-:W-:Y:S01]  /*21a0*/  FADD R54, R48, R61 ;  /* 0x0000003d30367221 */ /* 0x004fe20000000000 */
[----:B---3--:R-:W-:-:S03]  /*21b0*/  FADD R68, R49, R68 ;  /* 0x0000004431447221 */ /* 0x008fc60000000000 */
[----:B------:R-:W-:Y:S01]  /*21c0*/  FADD R54, -R17, R54 ;  /* 0x0000003611367221 */ /* 0x000fe20000000100 */
[----:B------:R-:W-:-:S03]  /*21d0*/  FADD R68, -R59, R68 ;  /* 0x000000443b447221 */ /* 0x000fc60000000100 */
[C---:B------:R-:W-:Y:S01]  /*21e0*/  FFMA R17, R18.reuse, R54, R17 ;  /* 0x0000003612117223 */ /* 0x040fe20000000011 */
[----:B------:R-:W-:Y:S01]  /*21f0*/  FFMA R54, R18, R68, R59 ;  /* 0x0000004412367223 */ /* 0x000fe2000000003b */
[----:B------:R-:W-:-:S05]  /*2200*/  IADD3 R59, P0, R47, R10, RZ ;  /* 0x0000000a2f3b7210 */ /* 0x000fca0007f1e0ff */
[----:B------:R-:W-:Y:S02]  /*2210*/  IMAD.X R56, R23, 0x1, R11, P0 ;  /* 0x0000000117387824 */ /* 0x000fe400000e060b */
[----:B------:R-:W-:-:S03]  /*2220*/  IMAD.SHL.U32 R60, R59, 0x4, RZ ;  /* 0x000000043b3c7824 */ /* 0x000fc600078e00ff */
[----:B------:R-:W-:Y:S02]  /*2230*/  SHF.L.U64.HI R59, R59, 0x2, R56 ;  /* 0x000000023b3b7819 */ /* 0x000fe40000010238 */
[----:B------:R-:W-:-:S04]  /*2240*/  IADD3 R14, P0, R60, UR6, RZ ;  /* 0x000000063c0e7c10 */ /* 0x000fc8000ff1e0ff */
[----:B------:R-:W-:Y:S02]  /*2250*/  IADD3.X R15, R59, UR7, RZ, P0, !PT ;  /* 0x000000073b0f7c10 */ /* 0x000fe400087fe4ff */
[----:B------:R-:W-:-:S03]  /*2260*/  IADD3 R47, P0, R47, R57, RZ ;  /* 0x000000392f2f7210 */ /* 0x000fc60007f1e0ff */
[----:B------:R0:W2:Y:S02]  /*2270*/  LDG.E.EL R69, desc[UR4][R14.64] ;  /* 0x000000040e457981 */ /* 0x0000a4000c2e1900 */
[----:B------:R-:W-:-:S05]  /*2280*/  IMAD.X R68, R23, 0x1, R58, P0 ;  /* 0x0000000117447824 */ /* 0x000fca00000e063a */
[C---:B------:R-:W-:Y:S02]  /*2290*/  SHF.L.U64.HI R61, R47.reuse, 0x2, R68 ;  /* 0x000000022f3d7819 */ /* 0x040fe40000010244 */
[----:B------:R-:W-:-:S04]  /*22a0*/  SHF.L.U32 R47, R47, 0x2, RZ ;  /* 0x000000022f2f7819 */ /* 0x000fc800000006ff */
[----:B0-----:R-:W-:-:S04]  /*22b0*/  IADD3 R14, P0, R47, UR6, RZ ;  /* 0x000000062f0e7c10 */ /* 0x001fc8000ff1e0ff */
[----:B------:R-:W-:Y:S01]  /*22c0*/  IADD3.X R15, R61, UR7, RZ, P0, !PT ;  /* 0x000000073d0f7c10 */ /* 0x000fe200087fe4ff */
[----:B------:R-:W-:-:S04]  /*22d0*/  FADD R56, R46, R63 ;  /* 0x0000003f2e387221 */ /* 0x000fc80000000000 */
[----:B------:R0:W3:Y:S01]  /*22e0*/  LDG.E.EL R63, desc[UR4][R14.64] ;  /* 0x000000040e3f7981 */ /* 0x0000e2000c2e1900 */
[----:B------:R-:W-:-:S04]  /*22f0*/  FADD R67, R46, R67 ;  /* 0x000000432e437221 */ /* 0x000fc80000000000 */
[----:B------:R-:W-:Y:S01]  /*2300*/  FADD R23, -R56, R67 ;  /* 0x0000004338177221 */ /* 0x000fe20000000100 */
[----:B0-----:R-:W-:-:S03]  /*2310*/  IADD3 R14, P0, R60, UR8, RZ ;  /* 0x000000083c0e7c10 */ /* 0x001fc6000ff1e0ff */
[----:B------:R-:W-:Y:S01]  /*2320*/  FFMA R23, R19, R23, R56 ;  /* 0x0000001713177223 */ /* 0x000fe20000000038 */
[----:B------:R-:W-:Y:S01]  /*2330*/  IADD3.X R15, R59, UR9, RZ, P0, !PT ;  /* 0x000000093b0f7c10 */ /* 0x000fe200087fe4ff */
[C---:B--2---:R-:W-:Y:S01]  /*2340*/  FADD R56, R46.reuse, R69 ;  /* 0x000000452e387221 */ /* 0x044fe20000000000 */
[----:B---3--:R-:W-:-:S04]  /*2350*/  FADD R63, R46, R63 ;  /* 0x0000003f2e3f7221 */ /* 0x008fc80000000000 */
[----:B------:R-:W-:Y:S02]  /*2360*/  FADD R46, -R56, R63 ;  /* 0x0000003f382e7221 */ /* 0x000fe40000000100 */
[----:B------:R0:W2:Y:S02]  /*2370*/  LDG.E.EL R63, desc[UR4][R14.64] ;  /* 0x000000040e3f7981 */ /* 0x0000a4000c2e1900 */
[----:B0-----:R-:W-:-:S04]  /*2380*/  IADD3 R14, P0, R47, UR8, RZ ;  /* 0x000000082f0e7c10 */ /* 0x001fc8000ff1e0ff */
[----:B------:R-:W-:-:S05]  /*2390*/  IADD3.X R15, R61, UR9, RZ, P0, !PT ;  /* 0x000000093d0f7c10 */ /* 0x000fca00087fe4ff */
[----:B------:R0:W3:Y:S01]  /*23a0*/  LDG.E.EL R67, desc[UR4][R14.64] ;  /* 0x000000040e437981 */ /* 0x0000e2000c2e1900 */
[----:B------:R-:W-:Y:S01]  /*23b0*/  FFMA R56, R19, R46, R56 ;  /* 0x0000002e13387223 */ /* 0x000fe20000000038 */
[----:B------:R-:W-:Y:S02]  /*23c0*/  IADD3 R46, P0, R60, UR10, RZ ;  /* 0x0000000a3c2e7c10 */ /* 0x000fe4000ff1e0ff */
[----:B0-----:R-:W-:Y:S02]  /*23d0*/  IADD3 R14, P1, R47, UR10, RZ ;  /* 0x0000000a2f0e7c10 */ /* 0x001fe4000ff3e0ff */
[----:B------:R-:W-:Y:S02]  /*23e0*/  IADD3.X R47, R59, UR11, RZ, P0, !PT ;  /* 0x0000000b3b2f7c10 */ /* 0x000fe400087fe4ff */
[----:B------:R-:W-:-:S03]  /*23f0*/  IADD3.X R15, R61, UR11, RZ, P1, !PT ;  /* 0x0000000b3d0f7c10 */ /* 0x000fc60008ffe4ff */
[----:B------:R-:W4:Y:S04]  /*2400*/  LDG.E.EL R59, desc[UR4][R46.64] ;  /* 0x000000042e3b7981 */ /* 0x000f28000c2e1900 */
[----:B------:R0:W5:Y:S02]  /*2410*/  LDG.E.EL R60, desc[UR4][R14.64] ;  /* 0x000000040e3c7981 */ /* 0x000164000c2e1900 */
[----:B0-----:R-:W0:Y:S01]  /*2420*/  LDC.64 R14, c[0x0][0x248] ;  /* 0x00009200ff0e7b82 */ /* 0x001e220000000a00 */
[C---:B------:R-:W-:Y:S01]  /*2430*/  FADD R61, R48.reuse, R66 ;  /* 0x00000042303d7221 */ /* 0x040fe20000000000 */
[C---:B------:R-:W-:Y:S01]  /*2440*/  FADD R62, R48.reuse, R62 ;  /* 0x0000003e303e7221 */ /* 0x040fe20000000000 */
[C---:B------:R-:W-:Y:S01]  /*2450*/  FADD R64, R49.reuse, R64 ;  /* 0x0000004031407221 */ /* 0x040fe20000000000 */
[----:B------:R-:W-:Y:S01]  /*2460*/  FADD R65, R49, R65 ;  /* 0x0000004131417221 */ /* 0x000fe20000000000 */
[C---:B--2---:R-:W-:Y:S01]  /*2470*/  FADD R68, R48.reuse, R63 ;  /* 0x0000003f30447221 */ /* 0x044fe20000000000 */
[----:B---3--:R-:W-:-:S04]  /*2480*/  FADD R67, R48, R67 ;  /* 0x0000004330437221 */ /* 0x008fc80000000000 */
[----:B------:R-:W-:-:S04]  /*2490*/  FADD R67, -R68, R67 ;  /* 0x0000004344437221 */ /* 0x000fc80000000100 */
[----:B------:R-:W-:Y:S01]  /*24a0*/  FFMA R46, R19, R67, R68 ;  /* 0x00000043132e7223 */ /* 0x000fe20000000044 */
[----:B0-----:R-:W-:Y:S01]  /*24b0*/  IMAD.WIDE R66, R31, 0x4, R14 ;  /* 0x000000041f427825 */ /* 0x001fe200078e020e */
[----:B------:R-:W-:-:S03]  /*24c0*/  IADD3 R31, P0, R42, R52, RZ ;  /* 0x000000342a1f7210 */ /* 0x000fc60007f1e0ff */
[----:B------:R-:W-:-:S04]  /*24d0*/  IMAD.WIDE R68, R27, 0x4, R14 ;  /* 0x000000041b447825 */ /* 0x000fc800078e020e */
[----:B------:R-:W-:Y:S02]  /*24e0*/  IMAD.X R14, R34, 0x1, R53, P0 ;  /* 0x00000001220e7824 */ /* 0x000fe400000e0635 */
[----:B----4-:R-:W-:Y:S01]  /*24f0*/  FADD R59, R49, R59 ;  /* 0x0000003b313b7221 */ /* 0x010fe20000000000 */
[C---:B------:R-:W-:Y:S01]  /*2500*/  IMAD.SHL.U32 R27, R31.reuse, 0x4, RZ ;  /* 0x000000041f1b7824 */ /* 0x040fe200078e00ff */
[----:B------:R-:W2:Y:S01]  /*2510*/  LDG.E.EL R47, desc[UR4][R68.64] ;  /* 0x00000004442f7981 */ /* 0x000ea2000c2e1900 */
[----:B------:R-:W-:-:S03]  /*2520*/  SHF.L.U64.HI R31, R31, 0x2, R14 ;  /* 0x000000021f1f7819 */ /* 0x000fc6000001020e */
[----:B------:R-:W-:-:S04]  /*2530*/  IADD3 R14, P0, R27, UR6, RZ ;  /* 0x000000061b0e7c10 */ /* 0x000fc8000ff1e0ff */
[----:B------:R-:W-:Y:S02]  /*2540*/  IADD3.X R15, R31, UR7, RZ, P0, !PT ;  /* 0x000000071f0f7c10 */ /* 0x000fe400087fe4ff */
[----:B------:R-:W-:-:S03]  /*2550*/  IADD3 R48, P1, R27, UR10, RZ ;  /* 0x0000000a1b307c10 */ /* 0x000fc6000ff3e0ff */
[----:B------:R0:W3:Y:S01]  /*2560*/  LDG.E.EL R63, desc[UR4][R14.64] ;  /* 0x000000040e3f7981 */ /* 0x0000e2000c2e1900 */
[----:B-----5:R-:W-:Y:S01]  /*2570*/  FADD R60, R49, R60 ;  /* 0x0000003c313c7221 */ /* 0x020fe20000000000 */
[----:B------:R-:W-:Y:S02]  /*2580*/  IADD3.X R49, R31, UR11, RZ, P1, !PT ;  /* 0x0000000b1f317c10 */ /* 0x000fe40008ffe4ff */
[----:B0-----:R-:W-:Y:S01]  /*2590*/  IADD3 R14, P0, R27, UR8, RZ ;  /* 0x000000081b0e7c10 */ /* 0x001fe2000ff1e0ff */
[----:B------:R-:W-:-:S03]  /*25a0*/  FADD R60, -R59, R60 ;  /* 0x0000003c3b3c7221 */ /* 0x000fc60000000100 */
[----:B------:R-:W-:Y:S02]  /*25b0*/  IADD3.X R15, R31, UR9, RZ, P0, !PT ;  /* 0x000000091f0f7c10 */ /* 0x000fe400087fe4ff */
[----:B------:R-:W-:-:S03]  /*25c0*/  IADD3 R31, P0, R12, R42, RZ ;  /* 0x0000002a0c1f7210 */ /* 0x000fc60007f1e0ff */
[----:B------:R-:W4:Y:S04]  /*25d0*/  LDG.E.EL R14, desc[UR4][R14.64] ;  /* 0x000000040e0e7981 */ /* 0x000f28000c2e1900 */
[----:B------:R0:W5:Y:S02]  /*25e0*/  LDG.E.EL R15, desc[UR4][R48.64] ;  /* 0x00000004300f7981 */ /* 0x000164000c2e1900 */
[----:B0-----:R-:W-:Y:S01]  /*25f0*/  FFMA R49, R19, R60, R59 ;  /* 0x0000003c13317223 */ /* 0x001fe2000000003b */
[----:B------:R-:W-:Y:S01]  /*2600*/  IMAD.X R60, R13, 0x1, R34, P0 ;  /* 0x000000010d3c7824 */ /* 0x000fe200000e0622 */
[----:B------:R0:W2:Y:S01]  /*2610*/  LDG.E.EL R48, desc[UR4][R66.64] ;  /* 0x0000000442307981 */ /* 0x0000a2000c2e1900 */
[----:B------:R-:W-:-:S03]  /*2620*/  IMAD.SHL.U32 R59, R31, 0x4, RZ ;  /* 0x000000041f3b7824 */ /* 0x000fc600078e00ff */
[----:B------:R-:W-:Y:S01]  /*2630*/  SHF.L.U64.HI R31, R31, 0x2, R60 ;  /* 0x000000021f1f7819 */ /* 0x000fe2000001023c */
[----:B------:R-:W-:Y:S01]  /*2640*/  FADD R27, -R62, R61 ;  /* 0x0000003d3e1b7221 */ /* 0x000fe20000000100 */
[----:B0-----:R-:W-:-:S04]  /*2650*/  IADD3 R66, P0, R59, UR6, RZ ;  /* 0x000000063b427c10 */ /* 0x001fc8000ff1e0ff */
[----:B------:R-:W-:Y:S02]  /*2660*/  IADD3.X R67, R31, UR7, RZ, P0, !PT ;  /* 0x000000071f437c10 */ /* 0x000fe400087fe4ff */
[----:B------:R-:W-:Y:S01]  /*2670*/  IADD3 R60, P0, R59, UR8, RZ ;  /* 0x000000083b3c7c10 */ /* 0x000fe2000ff1e0ff */
[----:B------:R-:W-:Y:S02]  /*2680*/  FFMA R27, R19, R27, R62 ;  /* 0x0000001b131b7223 */ /* 0x000fe4000000003e */
[----:B------:R-:W2:Y:S01]  /*2690*/  LDG.E.EL R66, desc[UR4][R66.64] ;  /* 0x0000000442427981 */ /* 0x000ea2000c2e1900 */
[----:B------:R-:W-:Y:S02]  /*26a0*/  IADD3.X R61, R31, UR9, RZ, P0, !PT ;  /* 0x000000091f3d7c10 */ /* 0x000fe400087fe4ff */
[----:B------:R-:W-:Y:S02]  /*26b0*/  IADD3 R62, P0, R43, R52, RZ ;  /* 0x000000342b3e7210 */ /* 0x000fe40007f1e0ff */
[----:B------:R-:W-:Y:S01]  /*26c0*/  IADD3 R52, P1, R59, UR10, RZ ;  /* 0x0000000a3b347c10 */ /* 0x000fe2000ff3e0ff */
[----:B------:R0:W2:Y:S02]  /*26d0*/  LDG.E.EL R60, desc[UR4][R60.64] ;  /* 0x000000043c3c7981 */ /* 0x0000a4000c2e1900 */
[----:B------:R-:W-:Y:S01]  /*26e0*/  IMAD.X R59, R45, 0x1, R53, P0 ;  /* 0x000000012d3b7824 */ /* 0x000fe200000e0635 */
[----:B------:R-:W-:-:S04]  /*26f0*/  IADD3.X R53, R31, UR11, RZ, P1, !PT ;  /* 0x0000000b1f357c10 */ /* 0x000fc80008ffe4ff */
[C---:B------:R-:W-:Y:S02]  /*2700*/  SHF.L.U64.HI R59, R62.reuse, 0x2, R59 ;  /* 0x000000023e3b7819 */ /* 0x040fe4000001023b */
[----:B0-----:R-:W-:Y:S02]  /*2710*/  SHF.L.U32 R61, R62, 0x2, RZ ;  /* 0x000000023e3d7819 */ /* 0x001fe400000006ff */
[----:B------:R0:W2:Y:S02]  /*2720*/  LDG.E.EL R62, desc[UR4][R52.64] ;  /* 0x00000004343e7981 */ /* 0x0000a4000c2e1900 */
[----:B0-----:R-:W-:-:S04]  /*2730*/  IADD3 R52, P0, R61, UR6, RZ ;  /* 0x000000063d347c10 */ /* 0x001fc8000ff1e0ff */
[----:B------:R-:W-:Y:S01]  /*2740*/  IADD3.X R53, R59, UR7, RZ, P0, !PT ;  /* 0x000000073b357c10 */ /* 0x000fe200087fe4ff */
[----:B------:R-:W-:-:S04]  /*2750*/  FADD R31, -R64, R65 ;  /* 0x00000041401f7221 */ /* 0x000fc80000000100 */
[----:B------:R0:W2:Y:S01]  /*2760*/  LDG.E.EL R67, desc[UR4][R52.64] ;  /* 0x0000000434437981 */ /* 0x0000a2000c2e1900 */
[----:B------:R-:W-:Y:S01]  /*2770*/  FFMA R31, R19, R31, R64 ;  /* 0x0000001f131f7223 */ /* 0x000fe20000000040 */
[----:B0-----:R-:W-:-:S04]  /*2780*/  IADD3 R52, P0, R61, UR8, RZ ;  /* 0x000000083d347c10 */ /* 0x001fc8000ff1e0ff */
[----:B------:R-:W-:Y:S02]  /*2790*/  IADD3.X R53, R59, UR9, RZ, P0, !PT ;  /* 0x000000093b357c10 */ /* 0x000fe400087fe4ff */
[----:B------:R-:W-:-:S03]  /*27a0*/  IADD3 R64, P0, R61, UR10, RZ ;  /* 0x0000000a3d407c10 */ /* 0x000fc6000ff1e0ff */
[----:B------:R-:W3:Y:S01]  /*27b0*/  LDG.E.EL R52, desc[UR4][R52.64] ;  /* 0x0000000434347981 */ /* 0x000ee2000c2e1900 */
[----:B------:R-:W-:Y:S02]  /*27c0*/  IADD3.X R65, R59, UR11, RZ, P0, !PT ;  /* 0x0000000b3b417c10 */ /* 0x000fe400087fe4ff */
[----:B------:R-:W-:-:S03]  /*27d0*/  IADD3 R12, P0, R43, R12, RZ ;  /* 0x0000000c2b0c7210 */ /* 0x000fc60007f1e0ff */
[----:B------:R-:W3:Y:S02]  /*27e0*/  LDG.E.EL R64, desc[UR4][R64.64] ;  /* 0x0000000440407981 */ /* 0x000ee4000c2e1900 */
[----:B------:R-:W-:Y:S02]  /*27f0*/  IMAD.X R13, R45, 0x1, R13, P0 ;  /* 0x000000012d0d7824 */ /* 0x000fe400000e060d */
[----:B------:R-:W-:-:S03]  /*2800*/  IMAD.SHL.U32 R59, R12, 0x4, RZ ;  /* 0x000000040c3b7824 */ /* 0x000fc600078e00ff */
[----:B------:R-:W-:Y:S02]  /*2810*/  SHF.L.U64.HI R13, R12, 0x2, R13 ;  /* 0x000000020c0d7819 */ /* 0x000fe4000001020d */
[----:B------:R-:W-:-:S04]  /*2820*/  IADD3 R68, P0, R59, UR6, RZ ;  /* 0x000000063b447c10 */ /* 0x000fc8000ff1e0ff */
[----:B------:R-:W-:-:S05]  /*2830*/  IADD3.X R69, R13, UR7, RZ, P0, !PT ;  /* 0x000000070d457c10 */ /* 0x000fca00087fe4ff */
[----:B------:R-:W3:Y:S01]  /*2840*/  LDG.E.EL R68, desc[UR4][R68.64] ;  /* 0x0000000444447981 */ /* 0x000ee2000c2e1900 */
[C---:B--2---:R-:W-:Y:S01]  /*2850*/  FADD R67, R35.reuse, R67 ;  /* 0x0000004323437221 */ /* 0x044fe20000000000 */
[----:B---3--:R-:W-:Y:S01]  /*2860*/  FADD R12, R35, R68 ;  /* 0x00000044230c7221 */ /* 0x008fe20000000000 */
[----:B------:R-:W-:-:S03]  /*2870*/  IADD3 R68, P0, R59, UR8, RZ ;  /* 0x000000083b447c10 */ /* 0x000fc6000ff1e0ff */
[----:B------:R-:W-:Y:S01]  /*2880*/  FADD R12, -R67, R12 ;  /* 0x0000000c430c7221 */ /* 0x000fe20000000100 */
[----:B------:R-:W-:-:S03]  /*2890*/  IADD3.X R69, R13, UR9, RZ, P0, !PT ;  /* 0x000000090d457c10 */ /* 0x000fc600087fe4ff */
[----:B------:R-:W-:Y:S02]  /*28a0*/  FFMA R12, R18, R12, R67 ;  /* 0x0000000c120c7223 */ /* 0x000fe40000000043 */
[----:B------:R0:W2:Y:S02]  /*28b0*/  LDG.E.EL R67, desc[UR4][R68.64] ;  /* 0x0000000444437981 */ /* 0x0000a4000c2e1900 */
[----:B0-----:R-:W-:-:S04]  /*28c0*/  IADD3 R68, P0, R59, UR10, RZ ;  /* 0x0000000a3b447c10 */ /* 0x001fc8000ff1e0ff */
[----:B------:R-:W-:-:S05]  /*28d0*/  IADD3.X R69, R13, UR11, RZ, P0, !PT ;  /* 0x0000000b0d457c10 */ /* 0x000fca00087fe4ff */
[----:B------:R-:W3:Y:S01]  /*28e0*/  LDG.E.EL R13, desc[UR4][R68.64] ;  /* 0x00000004440d7981 */ /* 0x000ee2000c2e1900 */
[----:B------:R-:W-:Y:S02]  /*28f0*/  IADD3 R61, P0, R42, R10, RZ ;  /* 0x0000000a2a3d7210 */ /* 0x000fe40007f1e0ff */
[----:B------:R-:W-:-:S03]  /*2900*/  IADD3 R53, P2, R43, R10, RZ ;  /* 0x0000000a2b357210 */ /* 0x000fc60007f5e0ff */
[--C-:B------:R-:W-:Y:S01]  /*2910*/  IMAD.X R10, R34, 0x1, R11.reuse, P0 ;  /* 0x00000001220a7824 */ /* 0x100fe200000e060b */
[----:B------:R-:W-:Y:S02]  /*2920*/  IADD3 R59, P1, R57, R42, RZ ;  /* 0x0000002a393b7210 */ /* 0x000fe40007f3e0ff */
[----:B------:R-:W-:Y:S02]  /*2930*/  IADD3 R57, P3, R43, R57, RZ ;  /* 0x000000392b397210 */ /* 0x000fe40007f7e0ff */
[C---:B------:R-:W-:Y:S01]  /*2940*/  SHF.L.U64.HI R65, R61.reuse, 0x2, R10 ;  /* 0x000000023d417819 */ /* 0x040fe2000001020a */
[----:B------:R-:W-:Y:S01]  /*2950*/  IMAD.SHL.U32 R10, R61, 0x4, RZ ;  /* 0x000000043d0a7824 */ /* 0x000fe200078e00ff */
[----:B------:R-:W-:Y:S01]  /*2960*/  IADD3.X R34, R58, R34, RZ, P1, !PT ;  /* 0x000000223a227210 */ /* 0x000fe20000ffe4ff */
[C---:B------:R-:W-:Y:S02]  /*2970*/  IMAD.X R61, R45.reuse, 0x1, R11, P2 ;  /* 0x000000012d3d7824 */ /* 0x040fe400010e060b */
[----:B------:R-:W-:Y:S01]  /*2980*/  IMAD.X R58, R45, 0x1, R58, P3 ;  /* 0x000000012d3a7824 */ /* 0x000fe200018e063a */
[----:B------:R-:W-:Y:S01]  /*2990*/  IADD3 R42, P0, R10, UR6, RZ ;  /* 0x000000060a2a7c10 */ /* 0x000fe2000ff1e0ff */
[----:B------:R-:W-:-:S03]  /*29a0*/  FADD R45, R39, R52 ;  /* 0x00000034272d7221 */ /* 0x000fc60000000000 */
[----:B------:R-:W-:Y:S02]  /*29b0*/  IADD3.X R43, R65, UR7, RZ, P0, !PT ;  /* 0x00000007412b7c10 */ /* 0x000fe400087fe4ff */
[----:B------:R-:W-:Y:S02]  /*29c0*/  SHF.L.U64.HI R34, R59, 0x2, R34 ;  /* 0x000000023b227819 */ /* 0x000fe40000010222 */
[C---:B------:R-:W-:Y:S01]  /*29d0*/  SHF.L.U64.HI R61, R53.reuse, 0x2, R61 ;  /* 0x00000002353d7819 */ /* 0x040fe2000001023d */
[----:B------:R-:W-:Y:S02]  /*29e0*/  IMAD.SHL.U32 R53, R53, 0x4, RZ ;  /* 0x0000000435357824 */ /* 0x000fe400078e00ff */
[----:B--2---:R-:W-:-:S04]  /*29f0*/  FADD R52, R39, R67 ;  /* 0x0000004327347221 */ /* 0x004fc80000000000 */
[----:B------:R-:W-:Y:S02]  /*2a00*/  FADD R11, -R45, R52 ;  /* 0x000000342d0b7221 */ /* 0x000fe40000000100 */
[----:B------:R0:W2:Y:S02]  /*2a10*/  LDG.E.EL R52, desc[UR4][R42.64] ;  /* 0x000000042a347981 */ /* 0x0000a4000c2e1900 */
[----:B0-----:R-:W-:-:S04]  /*2a20*/  IADD3 R42, P0, R10, UR8, RZ ;  /* 0x000000080a2a7c10 */ /* 0x001fc8000ff1e0ff */
[----:B------:R-:W-:Y:S02]  /*2a30*/  IADD3.X R43, R65, UR9, RZ, P0, !PT ;  /* 0x00000009412b7c10 */ /* 0x000fe400087fe4ff */
[----:B------:R-:W-:-:S03]  /*2a40*/  IADD3 R10, P0, R10, UR10, RZ ;  /* 0x0000000a0a0a7c10 */ /* 0x000fc6000ff1e0ff */
[----:B------:R0:W4:Y:S01]  /*2a50*/  LDG.E.EL R67, desc[UR4][R42.64] ;  /* 0x000000042a437981 */ /* 0x000122000c2e1900 */
[----:B------:R-:W-:Y:S01]  /*2a60*/  FFMA R45, R18, R11, R45 ;  /* 0x0000000b122d7223 */ /* 0x000fe2000000002d */
[----:B------:R-:W-:-:S06]  /*2a70*/  IADD3.X R11, R65, UR11, RZ, P0, !PT ;  /* 0x0000000b410b7c10 */ /* 0x000fcc00087fe4ff */
[----:B------:R-:W4:Y:S01]  /*2a80*/  LDG.E.EL R11, desc[UR4][R10.64] ;  /* 0x000000040a0b7981 */ /* 0x000f22000c2e1900 */
[----:B0-----:R-:W-:Y:S02]  /*2a90*/  IMAD.SHL.U32 R42, R59, 0x4, RZ ;  /* 0x000000043b2a7824 */ /* 0x001fe400078e00ff */
[C---:B------:R-:W-:Y:S01]  /*2aa0*/  FADD R59, R38.reuse, R64 ;  /* 0x00000040263b7221 */ /* 0x040fe20000000000 */
[----:B---3--:R-:W-:Y:S02]  /*2ab0*/  FADD R64, R38, R13 ;  /* 0x0000000d26407221 */ /* 0x008fe40000000000 */
[----:B------:R-:W-:-:S04]  /*2ac0*/  IADD3 R68, P0, R42, UR6, RZ ;  /* 0x000000062a447c10 */ /* 0x000fc8000ff1e0ff */
[----:B------:R-:W-:Y:S01]  /*2ad0*/  IADD3.X R69, R34, UR7, RZ, P0, !PT ;  /* 0x0000000722457c10 */ /* 0x000fe200087fe4ff */
[----:B------:R-:W-:-:S04]  /*2ae0*/  FADD R13, -R59, R64 ;  /* 0x000000403b0d7221 */ /* 0x000fc80000000100 */
[----:B------:R0:W3:Y:S02]  /*2af0*/  LDG.E.EL R64, desc[UR4][R68.64] ;  /* 0x0000000444407981 */ /* 0x0000e4000c2e1900 */
[----:B0-----:R-:W-:-:S04]  /*2b00*/  IADD3 R68, P0, R42, UR8, RZ ;  /* 0x000000082a447c10 */ /* 0x001fc8000ff1e0ff */
[----:B------:R-:W-:Y:S02]  /*2b10*/  IADD3.X R69, R34, UR9, RZ, P0, !PT ;  /* 0x0000000922457c10 */ /* 0x000fe400087fe4ff */
[----:B------:R-:W-:-:S04]  /*2b20*/  IADD3 R42, P0, R42, UR10, RZ ;  /* 0x0000000a2a2a7c10 */ /* 0x000fc8000ff1e0ff */
[----:B------:R-:W-:Y:S01]  /*2b30*/  IADD3.X R43, R34, UR11, RZ, P0, !PT ;  /* 0x0000000b222b7c10 */ /* 0x000fe200087fe4ff */
[----:B------:R-:W-:Y:S02]  /*2b40*/  FFMA R10, R18, R13, R59 ;  /* 0x0000000d120a7223 */ /* 0x000fe4000000003b */
[----:B------:R-:W4:Y:S04]  /*2b50*/  LDG.E.EL R13, desc[UR4][R68.64] ;  /* 0x00000004440d7981 */ /* 0x000f28000c2e1900 */
[----:B------:R0:W4:Y:S02]  /*2b60*/  LDG.E.EL R59, desc[UR4][R42.64] ;  /* 0x000000042a3b7981 */ /* 0x000124000c2e1900 */
[----:B0-----:R-:W-:-:S04]  /*2b70*/  IADD3 R42, P0, R53, UR6, RZ ;  /* 0x00000006352a7c10 */ /* 0x001fc8000ff1e0ff */
[----:B------:R-:W-:-:S05]  /*2b80*/  IADD3.X R43, R61, UR7, RZ, P0, !PT ;  /* 0x000000073d2b7c10 */ /* 0x000fca00087fe4ff */
[----:B------:R0:W4:Y:S02]  /*2b90*/  LDG.E.EL R65, desc[UR4][R42.64] ;  /* 0x000000042a417981 */ /* 0x000124000c2e1900 */
[C---:B0-----:R-:W-:Y:S01]  /*2ba0*/  IMAD.SHL.U32 R42, R57.reuse, 0x4, RZ ;  /* 0x00000004392a7824 */ /* 0x041fe200078e00ff */
[----:B------:R-:W-:-:S04]  /*2bb0*/  SHF.L.U64.HI R43, R57, 0x2, R58 ;  /* 0x00000002392b7819 */ /* 0x000fc8000001023a */
[----:B------:R-:W-:-:S04]  /*2bc0*/  IADD3 R68, P0, R42, UR6, RZ ;  /* 0x000000062a447c10 */ /* 0x000fc8000ff1e0ff */
[----:B------:R-:W-:-:S05]  /*2bd0*/  IADD3.X R69, R43, UR7, RZ, P0, !PT ;  /* 0x000000072b457c10 */ /* 0x000fca00087fe4ff */
[----:B------:R-:W5:Y:S01]  /*2be0*/  LDG.E.EL R68, desc[UR4][R68.64] ;  /* 0x0000000444447981 */ /* 0x000f62000c2e1900 */
[C---:B------:R-:W-:Y:S01]  /*2bf0*/  FADD R63, R35.reuse, R63 ;  /* 0x0000003f233f7221 */ /* 0x040fe20000000000 */
[----:B------:R-:W-:-:S04]  /*2c00*/  FADD R66, R35, R66 ;  /* 0x0000004223427221 */ /* 0x000fc80000000000 */
[----:B------:R-:W-:-:S04]  /*2c10*/  FADD R34, -R63, R66 ;  /* 0x000000423f227221 */ /* 0x000fc80000000100 */
[----:B------:R-:W-:Y:S01]  /*2c20*/  FFMA R34, R18, R34, R63 ;  /* 0x0000002212227223 */ /* 0x000fe2000000003f */
[C---:B--2---:R-:W-:Y:S01]  /*2c30*/  FADD R58, R35.reuse, R52 ;  /* 0x00000034233a7221 */ /* 0x044fe20000000000 */
[C---:B---3--:R-:W-:Y:S01]  /*2c40*/  FADD R64, R35.reuse, R64 ;  /* 0x0000004023407221 */ /* 0x048fe20000000000 */
[C---:B----4-:R-:W-:Y:S01]  /*2c50*/  FADD R52, R35.reuse, R65 ;  /* 0x0000004123347221 */ /* 0x050fe20000000000 */
[----:B-----5:R-:W-:Y:S01]  /*2c60*/  FADD R35, R35, R68 ;  /* 0x0000004423237221 */ /* 0x020fe20000000000 */
[----:B------:R-:W-:-:S04]  /*2c70*/  IADD3 R68, P0, R53, UR8, RZ ;  /* 0x0000000835447c10 */ /* 0x000fc8000ff1e0ff */
[----:B------:R-:W-:Y:S01]  /*2c80*/  IADD3.X R69, R61, UR9, RZ, P0, !PT ;  /* 0x000000093d457c10 */ /* 0x000fe200087fe4ff */
[----:B------:R-:W-:-:S04]  /*2c90*/  FADD R57, -R52, R35 ;  /* 0x0000002334397221 */ /* 0x000fc80000000100 */
[----:B------:R0:W2:Y:S01]  /*2ca0*/  LDG.E.EL R35, desc[UR4][R68.64] ;  /* 0x0000000444237981 */ /* 0x0000a2000c2e1900 */
[----:B------:R-:W-:Y:S01]  /*2cb0*/  FFMA R57, R19, R57, R52 ;  /* 0x0000003913397223 */ /* 0x000fe20000000034 */
[----:B0-----:R-:W-:Y:S02]  /*2cc0*/  IADD3 R68, P0, R42, UR8, RZ ;  /* 0x000000082a447c10 */ /* 0x001fe4000ff1e0ff */
[----:B------:R-:W-:Y:S02]  /*2cd0*/  IADD3 R42, P1, R42, UR10, RZ ;  /* 0x0000000a2a2a7c10 */ /* 0x000fe4000ff3e0ff */
[----:B------:R-:W-:Y:S02]  /*2ce0*/  IADD3.X R69, R43, UR9, RZ, P0, !PT ;  /* 0x000000092b457c10 */ /* 0x000fe400087fe4ff */
[----:B------:R-:W-:Y:S02]  /*2cf0*/  IADD3 R52, P0, R53, UR10, RZ ;  /* 0x0000000a35347c10 */ /* 0x000fe4000ff1e0ff */
[----:B------:R-:W-:Y:S01]  /*2d00*/  IADD3.X R43, R43, UR11, RZ, P1, !PT ;  /* 0x0000000b2b2b7c10 */ /* 0x000fe20008ffe4ff */
[----:B------:R-:W3:Y:S01]  /*2d10*/  LDG.E.EL R63, desc[UR4][R68.64] ;  /* 0x00000004443f7981 */ /* 0x000ee2000c2e1900 */
        /* <DEDUP_REMOVED lines=8> */
[C---:B------:R-:W-:Y:S01]  /*2da0*/  FADD R60, R38.reuse, R11 ;  /* 0x0000000b263c7221 */ /* 0x040fe20000000000 */
[----:B------:R-:W-:Y:S01]  /*2db0*/  FADD R59, R38, R59 ;  /* 0x0000003b263b7221 */ /* 0x000fe20000000000 */
[----:B------:R-:W-:Y:S01]  /*2dc0*/  FADD R50, -R20, R50 ;  /* 0x0000003214327221 */ /* 0x000fe20000000100 */
[----:B------:R-:W-:Y:S01]  /*2dd0*/  FADD R51, -R21, R51 ;  /* 0x0000003315337221 */ /* 0x000fe20000000100 */
[----:B------:R-:W-:Y:S01]  /*2de0*/  FADD R62, R38, R62 ;  /* 0x0000003e263e7221 */ /* 0x000fe20000000000 */
[----:B------:R-:W-:Y:S01]  /*2df0*/  FADD R13, -R14, R13 ;  /* 0x0000000d0e0d7221 */ /* 0x000fe20000000100 */
[----:B------:R-:W-:Y:S01]  /*2e00*/  FADD R15, R38, R15 ;  /* 0x0000000f260f7221 */ /* 0x000fe20000000000 */
[----:B------:R-:W-:Y:S01]  /*2e10*/  FADD R43, -R60, R59 ;  /* 0x0000003b3c2b7221 */ /* 0x000fe20000000100 */
[----:B------:R-:W-:Y:S01]  /*2e20*/  FADD R56, -R23, R56 ;  /* 0x0000003817387221 */ /* 0x000fe20000000100 */
[----:B------:R-:W-:Y:S01]  /*2e30*/  FADD R67, -R34, R12 ;  /* 0x0000000c22437221 */ /* 0x000fe20000000100 */
[----:B0-----:R-:W-:-:S05]  /*2e40*/  IMAD.WIDE R52, R0, 0x4, R52 ;  /* 0x0000000400347825 */ /* 0x001fca00078e0234 */
[----:B------:R0:W-:Y:S01]  /*2e50*/  STG.E.128 desc[UR4][R52.64], R20 ;  /* 0x0000001434007986 */ /* 0x0001e2000c101d04 */
[----:B------:R-:W-:Y:S01]  /*2e60*/  FFMA R43, R19, R43, R60 ;  /* 0x0000002b132b7223 */ /* 0x000fe2000000003c */
[----:B------:R-:W-:Y:S01]  /*2e70*/  FMUL R12, R47, R50 ;  /* 0x000000322f0c7220 */ /* 0x000fe20000400000 */
[----:B0-----:R-:W0:Y:S01]  /*2e80*/  LDC.64 R20, c[0x0][0x278] ;  /* 0x00009e00ff147b82 */ /* 0x001e220000000a00 */
[----:B------:R-:W-:Y:S01]  /*2e90*/  FADD R23, -R65, R66 ;  /* 0x0000004241177221 */ /* 0x000fe20000000100 */
[----:B------:R-:W-:Y:S01]  /*2ea0*/  FADD R22, -R22, R55 ;  /* 0x0000003716167221 */ /* 0x000fe20000000100 */
[----:B------:R-:W-:Y:S01]  /*2eb0*/  FADD R46, -R27, R46 ;  /* 0x0000002e1b2e7221 */ /* 0x000fe20000000100 */
[----:B------:R-:W-:Y:S01]  /*2ec0*/  FADD R2, -R24, R2 ;  /* 0x0000000218027221 */ /* 0x000fe20000000100 */
[----:B------:R-:W-:Y:S01]  /*2ed0*/  FADD R6, -R25, R6 ;  /* 0x0000000619067221 */ /* 0x000fe20000000100 */
[----:B------:R-:W-:Y:S01]  /*2ee0*/  FADD R5, -R40, R5 ;  /* 0x0000000528057221 */ /* 0x000fe20000000100 */
[----:B------:R-:W-:Y:S01]  /*2ef0*/  FADD R9, -R41, R9 ;  /* 0x0000000929097221 */ /* 0x000fe20000000100 */
[----:B--2---:R-:W-:Y:S01]  /*2f00*/  FADD R68, R39, R35 ;  /* 0x0000002327447221 */ /* 0x004fe20000000000 */
[----:B------:R-:W-:-:S04]  /*2f10*/  FADD R35, -R58, R64 ;  /* 0x000000403a237221 */ /* 0x000fc80000000100 */
[----:B------:R-:W-:Y:S02]  /*2f20*/  FFMA R35, R19, R35, R58 ;  /* 0x0000002313237223 */ /* 0x000fe4000000003a */
[----:B------:R-:W1:Y:S01]  /*2f30*/  LDC.64 R58, c[0x0][0x290] ;  /* 0x0000a400ff3a7b82 */ /* 0x000e620000000a00 */
[----:B---3--:R-:W-:Y:S01]  /*2f40*/  FADD R63, R39, R63 ;  /* 0x0000003f273f7221 */ /* 0x008fe20000000000 */
[----:B------:R-:W-:Y:S01]  /*2f50*/  FFMA R39, R19, R13, R14 ;  /* 0x0000000d13277223 */ /* 0x000fe2000000000e */
[----:B------:R-:W-:Y:S01]  /*2f60*/  FMUL R13, R47, R51 ;  /* 0x000000332f0d7220 */ /* 0x000fe20000400000 */
[----:B----4-:R-:W-:Y:S01]  /*2f70*/  FADD R66, R38, R42 ;  /* 0x0000002a26427221 */ /* 0x010fe20000000000 */
[----:B------:R-:W-:Y:S01]  /*2f80*/  FADD R55, -R68, R63 ;  /* 0x0000003f44377221 */ /* 0x000fe20000000100 */
[----:B------:R-:W-:Y:S02]  /*2f90*/  FADD R42, -R15, R62 ;  /* 0x0000003e0f2a7221 */ /* 0x000fe40000000100 */
[----:B------:R-:W2:Y:S01]  /*2fa0*/  LDC.64 R50, c[0x0][0x298] ;  /* 0x0000a600ff327b82 */ /* 0x000ea20000000a00 */
[----:B-----5:R-:W-:-:S07]  /*2fb0*/  FADD R11, R38, R61 ;  /* 0x0000003d260b7221 */ /* 0x020fce0000000000 */
[----:B------:R-:W3:Y:S08]  /*2fc0*/  LDC.64 R62, c[0x0][0x280] ;  /* 0x0000a000ff3e7b82 */ /* 0x000ef00000000a00 */
[----:B------:R-:W4:Y:S01]  /*2fd0*/  LDC.64 R60, c[0x0][0x288] ;  /* 0x0000a200ff3c7b82 */ /* 0x000f220000000a00 */
[C---:B------:R-:W-:Y:S01]  /*2fe0*/  FFMA R38, R18.reuse, R23, R65 ;  /* 0x0000001712267223 */ /* 0x040fe20000000041 */
[----:B------:R-:W-:Y:S01]  /*2ff0*/  FFMA R42, R18, R42, R15 ;  /* 0x0000002a122a7223 */ /* 0x000fe2000000000f */
[----:B0-----:R-:W-:-:S04]  /*3000*/  IMAD.WIDE R64, R0, 0x4, R20 ;  /* 0x0000000400407825 */ /* 0x001fc800078e0214 */
[----:B------:R-:W-:Y:S01]  /*3010*/  FADD R66, -R11, R66 ;  /* 0x000000420b427221 */ /* 0x000fe20000000100 */
[C---:B------:R-:W-:Y:S01]  /*3020*/  FMUL R14, R47.reuse, R22 ;  /* 0x000000162f0e7220 */ /* 0x040fe20000400000 */
[----:B------:R-:W-:Y:S01]  /*3030*/  FMUL R15, R47, R56 ;  /* 0x000000382f0f7220 */ /* 0x000fe20000400000 */
[----:B------:R-:W-:Y:S01]  /*3040*/  FFMA R55, R19, R55, R68 ;  /* 0x0000003713377223 */ /* 0x000fe20000000044 */
[----:B------:R-:W-:Y:S01]  /*3050*/  FADD R21, -R32, R44 ;  /* 0x0000002c20157221 */ /* 0x000fe20000000100 */
[----:B------:R-:W-:Y:S01]  /*3060*/  FADD R23, -R33, R16 ;  /* 0x0000001021177221 */ /* 0x000fe20000000100 */
[----:B------:R-:W-:Y:S01]  /*3070*/  FADD R57, -R35, R57 ;  /* 0x0000003923397221 */ /* 0x000fe20000000100 */
[----:B------:R-:W-:Y:S01]  /*3080*/  FFMA R16, R19, R66, R11 ;  /* 0x0000004213107223 */ /* 0x000fe2000000000b */
[----:B------:R-:W-:Y:S01]  /*3090*/  STG.E.128 desc[UR4][R52.64+0x800], R32 ;  /* 0x0008002034007986 */ /* 0x000fe2000c101d04 */
[----:B------:R-:W-:Y:S01]  /*30a0*/  FADD R18, -R26, R17 ;  /* 0x000000111a127221 */ /* 0x000fe20000000100 */
[----:B------:R-:W-:Y:S01]  /*30b0*/  FADD R19, -R38, R45 ;  /* 0x0000002d26137221 */ /* 0x000fe20000000100 */
[----:B------:R-:W-:Y:S01]  /*30c0*/  FMUL R20, R48, R21 ;  /* 0x0000001530147220 */ /* 0x000fe20000400000 */
[----:B------:R0:W-:Y:S01]  /*30d0*/  STG.E.128 desc[UR4][R64.64], R12 ;  /* 0x0000000c40007986 */ /* 0x0001e2000c101d04 */
[----:B---3--:R-:W-:-:S04]  /*30e0*/  IMAD.WIDE R62, R0, 0x4, R62 ;  /* 0x00000004003e7825 */ /* 0x008fc800078e023e */
[----:B------:R-:W-:Y:S01]  /*30f0*/  FADD R11, -R36, R4 ;  /* 0x00000004240b7221 */ /* 0x000fe20000000100 */
[----:B------:R-:W-:Y:S01]  /*3100*/  FADD R17, -R37, R8 ;  /* 0x0000000825117221 */ /* 0x000fe20000000100 */
[----:B------:R-:W-:Y:S01]  /*3110*/  FADD R55, -R39, R55 ;  /* 0x0000003727377221 */ /* 0x000fe20000000100 */
[----:B-1----:R-:W-:-:S04]  /*3120*/  IMAD.WIDE R58, R0, 0x4, R58 ;  /* 0x00000004003a7825 */ /* 0x002fc800078e023a */
[----:B------:R-:W-:Y:S01]  /*3130*/  FMUL R21, R48, R23 ;  /* 0x0000001730157220 */ /* 0x000fe20000400000 */
[----:B------:R-:W-:Y:S01]  /*3140*/  FADD R44, -R28, R3 ;  /* 0x000000031c2c7221 */ /* 0x000fe20000000100 */
[----:B----4-:R-:W-:-:S04]  /*3150*/  IMAD.WIDE R60, R0, 0x4, R60 ;  /* 0x00000004003c7825 */ /* 0x010fc800078e023c */
[C---:B------:R-:W-:Y:S01]  /*3160*/  FMUL R22, R48.reuse, R67 ;  /* 0x0000004330167220 */ /* 0x040fe20000400000 */
[----:B------:R-:W-:Y:S01]  /*3170*/  FMUL R23, R48, R57 ;  /* 0x0000003930177220 */ /* 0x000fe20000400000 */
[----:B--2---:R-:W-:-:S04]  /*3180*/  IMAD.WIDE R50, R0, 0x4, R50 ;  /* 0x0000000400327825 */ /* 0x004fc800078e0232 */
[----:B------:R-:W-:Y:S01]  /*3190*/  FADD R0, -R29, R7 ;  /* 0x000000071d007221 */ /* 0x000fe20000000100 */
[----:B------:R-:W-:Y:S01]  /*31a0*/  FADD R3, -R42, R10 ;  /* 0x0000000a2a037221 */ /* 0x000fe20000000100 */
[----:B------:R-:W-:Y:S01]  /*31b0*/  FADD R7, -R43, R16 ;  /* 0x000000102b077221 */ /* 0x000fe20000000100 */
[C---:B0-----:R-:W-:Y:S01]  /*31c0*/  FMUL R15, R47.reuse, R46 ;  /* 0x0000002e2f0f7220 */ /* 0x041fe20000400000 */
[C---:B------:R-:W-:Y:S01]  /*31d0*/  FMUL R12, R47.reuse, R2 ;  /* 0x000000022f0c7220 */ /* 0x040fe20000400000 */
[----:B------:R-:W-:Y:S01]  /*31e0*/  FADD R46, -R30, R54 ;  /* 0x000000361e2e7221 */ /* 0x000fe20000000100 */
[----:B------:R-:W-:Y:S01]  /*31f0*/  FMUL R14, R47, R18 ;  /* 0x000000122f0e7220 */ /* 0x000fe20000400000 */
[----:B------:R-:W-:Y:S01]  /*3200*/  FADD R2, -R31, R49 ;  /* 0x000000311f027221 */ /* 0x000fe20000000100 */
[C---:B------:R-:W-:Y:S01]  /*3210*/  FMUL R18, R48.reuse, R19 ;  /* 0x0000001330127220 */ /* 0x040fe20000400000 */
        /* <DEDUP_REMOVED lines=8> */
[----:B------:R-:W-:Y:S01]  /*32a0*/  FMUL R47, R47, R2 ;  /* 0x000000022f2f7220 */ /* 0x000fe20000400000 */
[C---:B------:R-:W-:Y:S01]  /*32b0*/  FMUL R5, R48.reuse, R9 ;  /* 0x0000000930057220 */ /* 0x040fe20000400000 */
[C---:B------:R-:W-:Y:S01]  /*32c0*/  FMUL R6, R48.reuse, R3 ;  /* 0x0000000330067220 */ /* 0x040fe20000400000 */
[----:B------:R-:W-:Y:S01]  /*32d0*/  FMUL R7, R48, R7 ;  /* 0x0000000730077220 */ /* 0x000fe20000400000 */
[----:B------:R-:W-:Y:S04]  /*32e0*/  STG.E.128 desc[UR4][R64.64+0x800], R20 ;  /* 0x0008001440007986 */ /* 0x000fe8000c101d04 */
[----:B------:R-:W-:Y:S04]  /*32f0*/  STG.E.128 desc[UR4][R62.64], R24 ;  /* 0x000000183e007986 */ /* 0x000fe8000c101d04 */
[----:B------:R-:W-:Y:S04]  /*3300*/  STG.E.128 desc[UR4][R62.64+0x800], R36 ;  /* 0x000800243e007986 */ /* 0x000fe8000c101d04 */
[----:B------:R-:W-:Y:S04]  /*3310*/  STG.E.128 desc[UR4][R60.64], R12 ;  /* 0x0000000c3c007986 */ /* 0x000fe8000c101d04 */
[----:B------:R-:W-:Y:S04]  /*3320*/  STG.E.128 desc[UR4][R60.64+0x800], R16 ;  /* 0x000800103c007986 */ /* 0x000fe8000c101d04 */
[----:B------:R-:W-:Y:S04]  /*3330*/  STG.E.128 desc[UR4][R58.64], R28 ;  /* 0x0000001c3a007986 */ /* 0x000fe8000c101d04 */
[----:B------:R-:W-:Y:S04]  /*3340*/  STG.E.128 desc[UR4][R58.64+0x800], R40 ;  /* 0x000800283a007986 */ /* 0x000fe8000c101d04 */
[----:B------:R-:W-:Y:S04]  /*3350*/  STG.E.128 desc[UR4][R50.64], R44 ;  /* 0x0000002c32007986 */ /* 0x000fe8000c101d04 */
[----:B------:R-:W-:Y:S01]  /*3360*/  STG.E.128 desc[UR4][R50.64+0x800], R4 ;  /* 0x0008000432007986 */ /* 0x000fe2000c101d04 */
[----:B------:R-:W-:Y:S05]  /*3370*/  EXIT ;  /* 0x000000000000794d */ /* 0x000fea0003800000 */
.L_x_0:
[----:B------:R-:W-:-:S00]  /*3380*/  BRA `(.L_x_0) ;  /* 0xfffffffc00fc7947 */ /* 0x000fc0000383ffff */
[----:B------:R-:W-:-:S00]  /*3390*/  NOP ;  /* 0x0000000000007918 */ /* 0x000fc00000000000 */
        /* <DEDUP_REMOVED lines=14> */
.L_x_1:


//--------------------- .nv.constant0.triton_poi_fused__unsafe_index_add_convolution_mul_sub_5 --------------------------
	.section	.nv.constant0.triton_poi_fused__unsafe_index_add_convolution_mul_sub_5,"a",@progbits
	.sectionflags	@""
	.align	4
.nv.constant0.triton_poi_fused__unsafe_index_add_convolution_mul_sub_5:
	.zero		676
